	.target	sm_100a

	.elftype	@"ET_EXEC"


//--------------------- .note.nv.tkinfo           --------------------------
	.section	.note.nv.tkinfo,"",@"SHT_NOTE"
	.sectionflags	@"SHF_NOTE_NV_TKINFO"
	.tkinfo
        /*0018*/ 	.word	0x00000002
        /*0030*/ 	.string	""
        /*0030*/ 	.string	"ptxas"
        /*0030*/ 	.string	"Cuda compilation tools, release 13.0, V13.0.88"
        /*0030*/ 	.string	"Build cuda_13.0.r13.0/compiler.36424714_0"
        /*0030*/ 	.string	"-arch sm_100a -m 64 "



//--------------------- .note.nv.cuinfo           --------------------------
	.section	.note.nv.cuinfo,"",@"SHT_NOTE"
	.sectionflags	@"SHF_NOTE_NV_CUINFO"
        /*0018*/ 	.short	0x0002
        /*001a*/ 	.short	0x0064
        /*001c*/ 	.short	0x0082
	.zero		2


//--------------------- .nv.info                  --------------------------
	.section	.nv.info,"",@"SHT_CUDA_INFO"
	.align	4


	//----- nvinfo : EIATTR_REGCOUNT
	.align		4
        /*0000*/ 	.byte	0x04, 0x2f
        /*0002*/ 	.short	(.L_16 - .L_15)
	.align		4
.L_15:
        /*0004*/ 	.word	index@(_ZN7cutlass13device_kernelINS_4gemm6kernel13GemmUniversalIN4cute5tupleIJiiiiEEENS1_10collective13CollectiveMmaINS1_35MainloopSm100TmaUmmaWarpSpecializedILi3ELi2ELi4ENS5_IJNS4_1CILi1EEESB_SB_EEEEENS5_IJNSA_ILi64EEENSA_ILi176EEENSA_ILi256EEEEEEaNS5_IJlSB_lEEEaSI_NS4_8TiledMMAINS4_8MMA_AtomIJNS4_15SM100_MMA_S8_SSIaaiLi64ELi176ELNS4_4UMMA5MajorE0ELSN_0ELNSM_8SaturateE0EEEEEENS4_6LayoutISC_NS5_IJNSA_ILi0EEESS_SS_EEEEENS5_IJNS4_10UnderscoreESV_SV_EEEEENS4_13SM90_TMA_LOADENS4_14ComposedLayoutINS4_7SwizzleILi3ELi4ELi3EEENS4_18smem_ptr_flag_bitsILi8EEENSR_INS5_IJNSA_ILi8EEENSA_ILi128EEEEEENS5_IJS15_SB_EEEEEEEvNS4_8identityESY_S19_vS1A_EENS_8epilogue10collective18CollectiveEpilogueINS1C_23Sm100TmaWarpSpecializedILi1ELi1ELi88ELb0ELb0EEEJSH_NS5_IJNSR_ISE_SB_EENSR_ISF_SB_EEEEEaSI_aSI_NS1C_6fusion15FusionCallbacksIS1G_NS1K_17LinearCombinationIaiaiLNS_15FloatRoundStyleE2EEESH_S1J_JEEENS4_5SM1004TMEM4LOAD25SM100_TMEM_LOAD_16dp32b8xESY_NSZ_INS10_ILi0ELi4ELi3EEES13_NSR_INS5_IJS14_NSA_ILi16EEEEEENS5_IJS1V_SB_EEEEEEENS4_39AutoVectorizingCopyWithAssumedAlignmentILi128EEENS4_14SM90_TMA_STOREES1Z_S21_S21_EEEvvEEEEvNT_6ParamsE)
        /*0008*/ 	.word	0x000000e0


	//----- nvinfo : EIATTR_FRAME_SIZE
	.align		4
.L_16:
        /*000c*/ 	.byte	0x04, 0x11
        /*000e*/ 	.short	(.L_18 - .L_17)
	.align		4
.L_17:
        /*0010*/ 	.word	index@($__internal_2_$__cuda_sm10x_tcgen05_guardrail_trap_unallocated_columns_being_dealloced)
        /*0014*/ 	.word	0x00000000


	//----- nvinfo : EIATTR_FRAME_SIZE
	.align		4
.L_18:
        /*0018*/ 	.byte	0x04, 0x11
        /*001a*/ 	.short	(.L_20 - .L_19)
	.align		4
.L_19:
        /*001c*/ 	.word	index@($__internal_1_$__cuda_sm10x_tcgen05_guardrail_trap_phase_invalid_during_alloc)
        /*0020*/ 	.word	0x00000000


	//----- nvinfo : EIATTR_FRAME_SIZE
	.align		4
.L_20:
        /*0024*/ 	.byte	0x04, 0x11
        /*0026*/ 	.short	(.L_22 - .L_21)
	.align		4
.L_21:
        /*0028*/ 	.word	index@($__internal_0_$__cuda_sm10x_tcgen05_guardrail_trap_col_being_dealloced_not_returned_by_alloc)
        /*002c*/ 	.word	0x00000000


	//----- nvinfo : EIATTR_FRAME_SIZE
	.align		4
.L_22:
        /*0030*/ 	.byte	0x04, 0x11
        /*0032*/ 	.short	(.L_24 - .L_23)
	.align		4
.L_23:
        /*0034*/ 	.word	index@(_ZN7cutlass13device_kernelINS_4gemm6kernel13GemmUniversalIN4cute5tupleIJiiiiEEENS1_10collective13CollectiveMmaINS1_35MainloopSm100TmaUmmaWarpSpecializedILi3ELi2ELi4ENS5_IJNS4_1CILi1EEESB_SB_EEEEENS5_IJNSA_ILi64EEENSA_ILi176EEENSA_ILi256EEEEEEaNS5_IJlSB_lEEEaSI_NS4_8TiledMMAINS4_8MMA_AtomIJNS4_15SM100_MMA_S8_SSIaaiLi64ELi176ELNS4_4UMMA5MajorE0ELSN_0ELNSM_8SaturateE0EEEEEENS4_6LayoutISC_NS5_IJNSA_ILi0EEESS_SS_EEEEENS5_IJNS4_10UnderscoreESV_SV_EEEEENS4_13SM90_TMA_LOADENS4_14ComposedLayoutINS4_7SwizzleILi3ELi4ELi3EEENS4_18smem_ptr_flag_bitsILi8EEENSR_INS5_IJNSA_ILi8EEENSA_ILi128EEEEEENS5_IJS15_SB_EEEEEEEvNS4_8identityESY_S19_vS1A_EENS_8epilogue10collective18CollectiveEpilogueINS1C_23Sm100TmaWarpSpecializedILi1ELi1ELi88ELb0ELb0EEEJSH_NS5_IJNSR_ISE_SB_EENSR_ISF_SB_EEEEEaSI_aSI_NS1C_6fusion15FusionCallbacksIS1G_NS1K_17LinearCombinationIaiaiLNS_15FloatRoundStyleE2EEESH_S1J_JEEENS4_5SM1004TMEM4LOAD25SM100_TMEM_LOAD_16dp32b8xESY_NSZ_INS10_ILi0ELi4ELi3EEES13_NSR_INS5_IJS14_NSA_ILi16EEEEEENS5_IJS1V_SB_EEEEEEENS4_39AutoVectorizingCopyWithAssumedAlignmentILi128EEENS4_14SM90_TMA_STOREES1Z_S21_S21_EEEvvEEEEvNT_6ParamsE)
        /*0038*/ 	.word	0x00000000


	//----- nvinfo : EIATTR_MIN_STACK_SIZE
	.align		4
.L_24:
        /*003c*/ 	.byte	0x04, 0x12
        /*003e*/ 	.short	(.L_26 - .L_25)
	.align		4
.L_25:
        /*0040*/ 	.word	index@(_ZN7cutlass13device_kernelINS_4gemm6kernel13GemmUniversalIN4cute5tupleIJiiiiEEENS1_10collective13CollectiveMmaINS1_35MainloopSm100TmaUmmaWarpSpecializedILi3ELi2ELi4ENS5_IJNS4_1CILi1EEESB_SB_EEEEENS5_IJNSA_ILi64EEENSA_ILi176EEENSA_ILi256EEEEEEaNS5_IJlSB_lEEEaSI_NS4_8TiledMMAINS4_8MMA_AtomIJNS4_15SM100_MMA_S8_SSIaaiLi64ELi176ELNS4_4UMMA5MajorE0ELSN_0ELNSM_8SaturateE0EEEEEENS4_6LayoutISC_NS5_IJNSA_ILi0EEESS_SS_EEEEENS5_IJNS4_10UnderscoreESV_SV_EEEEENS4_13SM90_TMA_LOADENS4_14ComposedLayoutINS4_7SwizzleILi3ELi4ELi3EEENS4_18smem_ptr_flag_bitsILi8EEENSR_INS5_IJNSA_ILi8EEENSA_ILi128EEEEEENS5_IJS15_SB_EEEEEEEvNS4_8identityESY_S19_vS1A_EENS_8epilogue10collective18CollectiveEpilogueINS1C_23Sm100TmaWarpSpecializedILi1ELi1ELi88ELb0ELb0EEEJSH_NS5_IJNSR_ISE_SB_EENSR_ISF_SB_EEEEEaSI_aSI_NS1C_6fusion15FusionCallbacksIS1G_NS1K_17LinearCombinationIaiaiLNS_15FloatRoundStyleE2EEESH_S1J_JEEENS4_5SM1004TMEM4LOAD25SM100_TMEM_LOAD_16dp32b8xESY_NSZ_INS10_ILi0ELi4ELi3EEES13_NSR_INS5_IJS14_NSA_ILi16EEEEEENS5_IJS1V_SB_EEEEEEENS4_39AutoVectorizingCopyWithAssumedAlignmentILi128EEENS4_14SM90_TMA_STOREES1Z_S21_S21_EEEvvEEEEvNT_6ParamsE)
        /*0044*/ 	.word	0x00000000
.L_26:


//--------------------- .nv.compat                --------------------------
	.section	.nv.compat,"",@"SHT_CUDA_COMPAT_INFO"
	.align	4
        /*0000*/ 	.byte	0x02, 0x09, 0x01, 0x00, 0x02, 0x02, 0x03, 0x00, 0x02, 0x05, 0x06, 0x00, 0x03, 0x07, 0x01, 0x01
        /*0010*/ 	.byte	0x02, 0x03, 0x01, 0x00, 0x02, 0x06, 0x01, 0x00, 0x04, 0x0b, 0x08, 0x00, 0x01, 0x00, 0x00, 0x00
        /*0020*/ 	.byte	0x00, 0x00, 0x00, 0x00


//--------------------- .nv.info._ZN7cutlass13device_kernelINS_4gemm6kernel13GemmUniversalIN4cute5tupleIJiiiiEEENS1_10collective13CollectiveMmaINS1_35MainloopSm100TmaUmmaWarpSpecializedILi3ELi2ELi4ENS5_IJNS4_1CILi1EEESB_SB_EEEEENS5_IJNSA_ILi64EEENSA_ILi176EEENSA_ILi256EEEEEEaNS5_IJlSB_lEEEaSI_NS4_8TiledMMAINS4_8MMA_AtomIJNS4_15SM100_MMA_S8_SSIaaiLi64ELi176ELNS4_4UMMA5MajorE0ELSN_0ELNSM_8SaturateE0EEEEEENS4_6LayoutISC_NS5_IJNSA_ILi0EEESS_SS_EEEEENS5_IJNS4_10UnderscoreESV_SV_EEEEENS4_13SM90_TMA_LOADENS4_14ComposedLayoutINS4_7SwizzleILi3ELi4ELi3EEENS4_18smem_ptr_flag_bitsILi8EEENSR_INS5_IJNSA_ILi8EEENSA_ILi128EEEEEENS5_IJS15_SB_EEEEEEEvNS4_8identityESY_S19_vS1A_EENS_8epilogue10collective18CollectiveEpilogueINS1C_23Sm100TmaWarpSpecializedILi1ELi1ELi88ELb0ELb0EEEJSH_NS5_IJNSR_ISE_SB_EENSR_ISF_SB_EEEEEaSI_aSI_NS1C_6fusion15FusionCallbacksIS1G_NS1K_17LinearCombinationIaiaiLNS_15FloatRoundStyleE2EEESH_S1J_JEEENS4_5SM1004TMEM4LOAD25SM100_TMEM_LOAD_16dp32b8xESY_NSZ_INS10_ILi0ELi4ELi3EEES13_NSR_INS5_IJS14_NSA_ILi16EEEEEENS5_IJS1V_SB_EEEEEEENS4_39AutoVectorizingCopyWithAssumedAlignmentILi128EEENS4_14SM90_TMA_STOREES1Z_S21_S21_EEEvvEEEEvNT_6ParamsE --------------------------
	.section	.nv.info._ZN7cutlass13device_kernelINS_4gemm6kernel13GemmUniversalIN4cute5tupleIJiiiiEEENS1_10collective13CollectiveMmaINS1_35MainloopSm100TmaUmmaWarpSpecializedILi3ELi2ELi4ENS5_IJNS4_1CILi1EEESB_SB_EEEEENS5_IJNSA_ILi64EEENSA_ILi176EEENSA_ILi256EEEEEEaNS5_IJlSB_lEEEaSI_NS4_8TiledMMAINS4_8MMA_AtomIJNS4_15SM100_MMA_S8_SSIaaiLi64ELi176ELNS4_4UMMA5MajorE0ELSN_0ELNSM_8SaturateE0EEEEEENS4_6LayoutISC_NS5_IJNSA_ILi0EEESS_SS_EEEEENS5_IJNS4_10UnderscoreESV_SV_EEEEENS4_13SM90_TMA_LOADENS4_14ComposedLayoutINS4_7SwizzleILi3ELi4ELi3EEENS4_18smem_ptr_flag_bitsILi8EEENSR_INS5_IJNSA_ILi8EEENSA_ILi128EEEEEENS5_IJS15_SB_EEEEEEEvNS4_8identityESY_S19_vS1A_EENS_8epilogue10collective18CollectiveEpilogueINS1C_23Sm100TmaWarpSpecializedILi1ELi1ELi88ELb0ELb0EEEJSH_NS5_IJNSR_ISE_SB_EENSR_ISF_SB_EEEEEaSI_aSI_NS1C_6fusion15FusionCallbacksIS1G_NS1K_17LinearCombinationIaiaiLNS_15FloatRoundStyleE2EEESH_S1J_JEEENS4_5SM1004TMEM4LOAD25SM100_TMEM_LOAD_16dp32b8xESY_NSZ_INS10_ILi0ELi4ELi3EEES13_NSR_INS5_IJS14_NSA_ILi16EEEEEENS5_IJS1V_SB_EEEEEEENS4_39AutoVectorizingCopyWithAssumedAlignmentILi128EEENS4_14SM90_TMA_STOREES1Z_S21_S21_EEEvvEEEEvNT_6ParamsE,"",@"SHT_CUDA_INFO"
	.sectionflags	@""
	.align	4


	//----- nvinfo : EIATTR_CUDA_API_VERSION
	.align		4
        /*0000*/ 	.byte	0x04, 0x37
        /*0002*/ 	.short	(.L_28 - .L_27)
.L_27:
        /*0004*/ 	.word	0x00000082


	//----- nvinfo : EIATTR_KPARAM_INFO
	.align		4
.L_28:
        /*0008*/ 	.byte	0x04, 0x17
        /*000a*/ 	.short	(.L_30 - .L_29)
.L_29:
        /*000c*/ 	.word	0x00000000
        /*0010*/ 	.short	0x0000
        /*0012*/ 	.short	0x0000
        /*0014*/ 	.byte	0x00, 0xf0, 0x01, 0x20


	//----- nvinfo : EIATTR_AT_ENTRY_FRAGMENTS
	.align		4
.L_30:
        /*0018*/ 	.byte	0x04, 0x4f
        /*001a*/ 	.short	(.L_32 - .L_31)


	//   ....[0]....
.L_31:
        /*001c*/ 	.word	0x00000006


	//----- nvinfo : EIATTR_RESERVED_SMEM_USED
	.align		4
.L_32:
        /*0020*/ 	.byte	0x01, 0x41
	.zero		2


	//----- nvinfo : EIATTR_SPARSE_MMA_MASK
	.align		4
        /*0024*/ 	.byte	0x03, 0x50
        /*0026*/ 	.short	0x0000


	//----- nvinfo : EIATTR_TCGEN05_1CTA_USED
	.align		4
        /*0028*/ 	.byte	0x01, 0x51
	.zero		2


	//----- nvinfo : EIATTR_MAXREG_COUNT
	.align		4
        /*002c*/ 	.byte	0x03, 0x1b
        /*002e*/ 	.short	0x00ff


	//----- nvinfo : EIATTR_NUM_BARRIERS
	.align		4
        /*0030*/ 	.byte	0x02, 0x4c
        /*0032*/ 	.byte	0x07
	.zero		1


	//----- nvinfo : EIATTR_EXTERNS
	.align		4
        /*0034*/ 	.byte	0x04, 0x0f
        /*0036*/ 	.short	(.L_34 - .L_33)


	//   ....[0]....
	.align		4
.L_33:
        /*0038*/ 	.word	index@(__assertfail)


	//----- nvinfo : EIATTR_MERCURY_ISA_VERSION
	.align		4
.L_34:
        /*003c*/ 	.byte	0x03, 0x5f
        /*003e*/ 	.short	0x0101


	//----- nvinfo : EIATTR_INT_WARP_WIDE_INSTR_OFFSETS
	.align		4
        /*0040*/ 	.byte	0x04, 0x31
        /*0042*/ 	.short	(.L_36 - .L_35)


	//   ....[0]....
.L_35:
        /*0044*/ 	.word	0x00001eb0


	//   ....[1]....
        /*0048*/ 	.word	0x00003a80


	//   ....[2]....
        /*004c*/ 	.word	0x00003aa0


	//   ....[3]....
        /*0050*/ 	.word	0x00003ad0


	//   ....[4]....
        /*0054*/ 	.word	0x00004540


	//   ....[5]....
        /*0058*/ 	.word	0x000045d0


	//   ....[6]....
        /*005c*/ 	.word	0x00004600


	//   ....[7]....
        /*0060*/ 	.word	0x00004640


	//   ....[8]....
        /*0064*/ 	.word	0x000047b0


	//   ....[9]....
        /*0068*/ 	.word	0x00004810


	//   ....[10]....
        /*006c*/ 	.word	0x00004870


	//   ....[11]....
        /*0070*/ 	.word	0x000048d0


	//   ....[12]....
        /*0074*/ 	.word	0x000048f0


	//   ....[13]....
        /*0078*/ 	.word	0x00004910


	//   ....[14]....
        /*007c*/ 	.word	0x00004980


	//   ....[15]....
        /*0080*/ 	.word	0x000049a0


	//----- nvinfo : EIATTR_COOP_GROUP_MASK_REGIDS
	.align		4
.L_36:
        /*0084*/ 	.byte	0x04, 0x29
        /*0086*/ 	.short	(.L_38 - .L_37)


	//   ....[0]....
.L_37:
        /*0088*/ 	.word	0xffffffff


	//   ....[1]....
        /*008c*/ 	.word	0xffffffff


	//   ....[2]....
        /*0090*/ 	.word	0xffffffff


	//   ....[3]....
        /*0094*/ 	.word	0xffffffff


	//   ....[4]....
        /*0098*/ 	.word	0xffffffff


	//   ....[5]....
        /*009c*/ 	.word	0xffffffff


	//   ....[6]....
        /*00a0*/ 	.word	0xffffffff


	//   ....[7]....
        /*00a4*/ 	.word	0xffffffff


	//   ....[8]....
        /*00a8*/ 	.word	0xffffffff


	//   ....[9]....
        /*00ac*/ 	.word	0xffffffff


	//   ....[10]....
        /*00b0*/ 	.word	0xffffffff


	//   ....[11]....
        /*00b4*/ 	.word	0xffffffff


	//   ....[12]....
        /*00b8*/ 	.word	0xffffffff


	//----- nvinfo : EIATTR_COOP_GROUP_INSTR_OFFSETS
	.align		4
.L_38:
        /*00bc*/ 	.byte	0x04, 0x28
        /*00be*/ 	.short	(.L_40 - .L_39)


	//   ....[0]....
.L_39:
        /*00c0*/ 	.word	0x00000090


	//   ....[1]....
        /*00c4*/ 	.word	0x000004b0


	//   ....[2]....
        /*00c8*/ 	.word	0x00000600


	//   ....[3]....
        /*00cc*/ 	.word	0x00000740


	//   ....[4]....
        /*00d0*/ 	.word	0x00000840


	//   ....[5]....
        /*00d4*/ 	.word	0x000009b0


	//   ....[6]....
        /*00d8*/ 	.word	0x00000b50


	//   ....[7]....
        /*00dc*/ 	.word	0x00001d90


	//   ....[8]....
        /*00e0*/ 	.word	0x00002ae0


	//   ....[9]....
        /*00e4*/ 	.word	0x00002cf0


	//   ....[10]....
        /*00e8*/ 	.word	0x00002d20


	//   ....[11]....
        /*00ec*/ 	.word	0x00003960


	//   ....[12]....
        /*00f0*/ 	.word	0x00003b90


	//----- nvinfo : EIATTR_VRC_CTA_INIT_COUNT
	.align		4
.L_40:
        /*00f4*/ 	.byte	0x02, 0x4a
        /*00f6*/ 	.byte	0x80
	.zero		1


	//----- nvinfo : EIATTR_SYSCALL_OFFSETS
	.align		4
        /*00f8*/ 	.byte	0x04, 0x46
        /*00fa*/ 	.short	(.L_42 - .L_41)


	//   ....[0]....
.L_41:
        /*00fc*/ 	.word	0x00005ae0


	//   ....[1]....
        /*0100*/ 	.word	0x00005c60


	//   ....[2]....
        /*0104*/ 	.word	0x00005de0


	//   ....[3]....
        /*0108*/ 	.word	0x00005f60


	//   ....[4]....
        /*010c*/ 	.word	0x000060e0


	//   ....[5]....
        /*0110*/ 	.word	0x00006260


	//   ....[6]....
        /*0114*/ 	.word	0x000063e0


	//   ....[7]....
        /*0118*/ 	.word	0x00006560


	//   ....[8]....
        /*011c*/ 	.word	0x000066e0


	//   ....[9]....
        /*0120*/ 	.word	0x00006860


	//   ....[10]....
        /*0124*/ 	.word	0x000069e0


	//----- nvinfo : EIATTR_MBARRIER_INSTR_OFFSETS
	.align		4
.L_42:
        /*0128*/ 	.byte	0x04, 0x39
        /*012a*/ 	.short	(.L_44 - .L_43)


	//   ....[0]....
.L_43:
        /*012c*/ 	.word	0x00000590
        /*0130*/ 	.word	0x000000ff
        /*0134*/ 	.word	0x00000000
        /*0138*/ 	.short	0x0100
        /*013a*/ 	.byte	0x05
	.zero		1


	//   ....[1]....
        /*013c*/ 	.word	0x000005a0
        /*0140*/ 	.word	0x000000ff
        /*0144*/ 	.word	0x00000018
        /*0148*/ 	.short	0x0100
        /*014a*/ 	.byte	0x05
	.zero		1


	//   ....[2]....
        /*014c*/ 	.word	0x000005b0
        /*0150*/ 	.word	0x000000ff
        /*0154*/ 	.word	0x00000008
        /*0158*/ 	.short	0x0100
        /*015a*/ 	.byte	0x05
	.zero		1


	//   ....[3]....
        /*015c*/ 	.word	0x000005c0
        /*0160*/ 	.word	0x000000ff
        /*0164*/ 	.word	0x00000020
        /*0168*/ 	.short	0x0100
        /*016a*/ 	.byte	0x05
	.zero		1


	//   ....[4]....
        /*016c*/ 	.word	0x000005d0
        /*0170*/ 	.word	0x000000ff
        /*0174*/ 	.word	0x00000010
        /*0178*/ 	.short	0x0100
        /*017a*/ 	.byte	0x05
	.zero		1


	//   ....[5]....
        /*017c*/ 	.word	0x000005e0
        /*0180*/ 	.word	0x000000ff
        /*0184*/ 	.word	0x00000028
        /*0188*/ 	.short	0x0100
        /*018a*/ 	.byte	0x05
	.zero		1


	//   ....[6]....
        /*018c*/ 	.word	0x00000710
        /*0190*/ 	.word	0x000000ff
        /*0194*/ 	.word	0x00000030
        /*0198*/ 	.short	0x0100
        /*019a*/ 	.byte	0x07
	.zero		1


	//   ....[7]....
        /*019c*/ 	.word	0x00000720
        /*01a0*/ 	.word	0x000000ff
        /*01a4*/ 	.word	0x00000038
        /*01a8*/ 	.short	0x0100
        /*01aa*/ 	.byte	0x07
	.zero		1


	//   ....[8]....
        /*01ac*/ 	.word	0x00000810
        /*01b0*/ 	.word	0x000000ff
        /*01b4*/ 	.word	0x00000040
        /*01b8*/ 	.short	0x0100
        /*01ba*/ 	.byte	0x05
	.zero		1


	//   ....[9]....
        /*01bc*/ 	.word	0x00000820
        /*01c0*/ 	.word	0x000000ff
        /*01c4*/ 	.word	0x00000048
        /*01c8*/ 	.short	0x0100
        /*01ca*/ 	.byte	0x05
	.zero		1


	//   ....[10]....
        /*01cc*/ 	.word	0x00000960
        /*01d0*/ 	.word	0x000000ff
        /*01d4*/ 	.word	0x00000050
        /*01d8*/ 	.short	0x0100
        /*01da*/ 	.byte	0x05
	.zero		1


	//   ....[11]....
        /*01dc*/ 	.word	0x00000970
        /*01e0*/ 	.word	0x000000ff
        /*01e4*/ 	.word	0x00000060
        /*01e8*/ 	.short	0x0100
        /*01ea*/ 	.byte	0x05
	.zero		1


	//   ....[12]....
        /*01ec*/ 	.word	0x00000980
        /*01f0*/ 	.word	0x000000ff
        /*01f4*/ 	.word	0x00000058
        /*01f8*/ 	.short	0x0100
        /*01fa*/ 	.byte	0x05
	.zero		1


	//   ....[13]....
        /*01fc*/ 	.word	0x00000990
        /*0200*/ 	.word	0x000000ff
        /*0204*/ 	.word	0x00000068
        /*0208*/ 	.short	0x0100
        /*020a*/ 	.byte	0x05
	.zero		1


	//   ....[14]....
        /*020c*/ 	.word	0x00000ac0
        /*0210*/ 	.word	0x000000ff
        /*0214*/ 	.word	0x00000070
        /*0218*/ 	.short	0x0100
        /*021a*/ 	.byte	0x07
	.zero		1


	//   ....[15]....
        /*021c*/ 	.word	0x00000ad0
        /*0220*/ 	.word	0x000000ff
        /*0224*/ 	.word	0x00000090
        /*0228*/ 	.short	0x0100
        /*022a*/ 	.byte	0x07
	.zero		1


	//   ....[16]....
        /*022c*/ 	.word	0x00000ae0
        /*0230*/ 	.word	0x000000ff
        /*0234*/ 	.word	0x00000078
        /*0238*/ 	.short	0x0100
        /*023a*/ 	.byte	0x07
	.zero		1


	//   ....[17]....
        /*023c*/ 	.word	0x00000af0
        /*0240*/ 	.word	0x000000ff
        /*0244*/ 	.word	0x00000098
        /*0248*/ 	.short	0x0100
        /*024a*/ 	.byte	0x07
	.zero		1


	//   ....[18]....
        /*024c*/ 	.word	0x00000b00
        /*0250*/ 	.word	0x000000ff
        /*0254*/ 	.word	0x00000080
        /*0258*/ 	.short	0x0100
        /*025a*/ 	.byte	0x07
	.zero		1


	//   ....[19]....
        /*025c*/ 	.word	0x00000b10
        /*0260*/ 	.word	0x000000ff
        /*0264*/ 	.word	0x000000a0
        /*0268*/ 	.short	0x0100
        /*026a*/ 	.byte	0x07
	.zero		1


	//   ....[20]....
        /*026c*/ 	.word	0x00000b20
        /*0270*/ 	.word	0x000000ff
        /*0274*/ 	.word	0x00000088
        /*0278*/ 	.short	0x0100
        /*027a*/ 	.byte	0x07
	.zero		1


	//   ....[21]....
        /*027c*/ 	.word	0x00000b30
        /*0280*/ 	.word	0x000000ff
        /*0284*/ 	.word	0x000000a8
        /*0288*/ 	.short	0x0100
        /*028a*/ 	.byte	0x07
	.zero		1


	//   ....[22]....
        /*028c*/ 	.word	0x00000c20
        /*0290*/ 	.word	0x000000ff
        /*0294*/ 	.word	0x000000b0
        /*0298*/ 	.short	0x0100
        /*029a*/ 	.byte	0x05
	.zero		1


	//   ....[23]....
        /*029c*/ 	.word	0x00000c30
        /*02a0*/ 	.word	0x000000ff
        /*02a4*/ 	.word	0x000000c0
        /*02a8*/ 	.short	0x0100
        /*02aa*/ 	.byte	0x05
	.zero		1


	//   ....[24]....
        /*02ac*/ 	.word	0x00000c40
        /*02b0*/ 	.word	0x000000ff
        /*02b4*/ 	.word	0x000000b8
        /*02b8*/ 	.short	0x0100
        /*02ba*/ 	.byte	0x05
	.zero		1


	//   ....[25]....
        /*02bc*/ 	.word	0x00000c50
        /*02c0*/ 	.word	0x000000ff
        /*02c4*/ 	.word	0x000000c8
        /*02c8*/ 	.short	0x0100
        /*02ca*/ 	.byte	0x05
	.zero		1


	//   ....[26]....
        /*02cc*/ 	.word	0x00001530
        /*02d0*/ 	.word	0x00000003
        /*02d4*/ 	.word	0x000000c0
        /*02d8*/ 	.short	0x010a
        /*02da*/ 	.byte	0xff
	.zero		1


	//   ....[27]....
        /*02dc*/ 	.word	0x00001560
        /*02e0*/ 	.word	0x00000003
        /*02e4*/ 	.word	0x000000b0
        /*02e8*/ 	.short	0x0101
        /*02ea*/ 	.byte	0xff
	.zero		1


	//   ....[28]....
        /*02ec*/ 	.word	0x00001630
        /*02f0*/ 	.word	0x000000ff
        /*02f4*/ 	.word	0x00000018
        /*02f8*/ 	.short	0x010a
        /*02fa*/ 	.byte	0x05
	.zero		1


	//   ....[29]....
        /*02fc*/ 	.word	0x000016d0
        /*0300*/ 	.word	0x000000ff
        /*0304*/ 	.word	0x00000018
        /*0308*/ 	.short	0x010a
        /*030a*/ 	.byte	0x21
	.zero		1


	//   ....[30]....
        /*030c*/ 	.word	0x00001820
        /*0310*/ 	.word	0x000000ff
        /*0314*/ 	.word	0x00000018
        /*0318*/ 	.short	0x010a
        /*031a*/ 	.byte	0x08
	.zero		1


	//   ....[31]....
        /*031c*/ 	.word	0x000019f0
        /*0320*/ 	.word	0x000000ff
        /*0324*/ 	.word	0x00000048
        /*0328*/ 	.short	0x0101
        /*032a*/ 	.byte	0x04
	.zero		1


	//   ....[32]....
        /*032c*/ 	.word	0x00001a10
        /*0330*/ 	.word	0x000000ff
        /*0334*/ 	.word	0x00000018
        /*0338*/ 	.short	0x010a
        /*033a*/ 	.byte	0x05
	.zero		1


	//   ....[33]....
        /*033c*/ 	.word	0x00001a90
        /*0340*/ 	.word	0x000000ff
        /*0344*/ 	.word	0x00000018
        /*0348*/ 	.short	0x010a
        /*034a*/ 	.byte	0x21
	.zero		1


	//   ....[34]....
        /*034c*/ 	.word	0x00001bf0
        /*0350*/ 	.word	0x000000ff
        /*0354*/ 	.word	0x00000018
        /*0358*/ 	.short	0x010a
        /*035a*/ 	.byte	0x08
	.zero		1


	//   ....[35]....
        /*035c*/ 	.word	0x00001dc0
        /*0360*/ 	.word	0x00000002
        /*0364*/ 	.word	0x00000050
        /*0368*/ 	.short	0x010a
        /*036a*/ 	.byte	0xff
	.zero		1


	//   ....[36]....
        /*036c*/ 	.word	0x00001e80
        /*0370*/ 	.word	0x00000002
        /*0374*/ 	.word	0x00000000
        /*0378*/ 	.short	0x0101
        /*037a*/ 	.byte	0xff
	.zero		1


	//   ....[37]....
        /*037c*/ 	.word	0x000023e0
        /*0380*/ 	.word	0x000000ff
        /*0384*/ 	.word	0x00000000
        /*0388*/ 	.short	0x010a
        /*038a*/ 	.byte	0x05
	.zero		1


	//   ....[38]....
        /*038c*/ 	.word	0x00002470
        /*0390*/ 	.word	0x000000ff
        /*0394*/ 	.word	0x00000000
        /*0398*/ 	.short	0x010a
        /*039a*/ 	.byte	0x05
	.zero		1


	//   ....[39]....
        /*039c*/ 	.word	0x00002510
        /*03a0*/ 	.word	0x00000000
        /*03a4*/ 	.word	0x00000000
        /*03a8*/ 	.short	0x010a
        /*03aa*/ 	.byte	0xff
	.zero		1


	//   ....[40]....
        /*03ac*/ 	.word	0x00002630
        /*03b0*/ 	.word	0x00000000
        /*03b4*/ 	.word	0x000000b0
        /*03b8*/ 	.short	0x010a
        /*03ba*/ 	.byte	0xff
	.zero		1


	//   ....[41]....
        /*03bc*/ 	.word	0x00002690
        /*03c0*/ 	.word	0x00000004
        /*03c4*/ 	.word	0x00000000
        /*03c8*/ 	.short	0x0101
        /*03ca*/ 	.byte	0xff
	.zero		1


	//   ....[42]....
        /*03cc*/ 	.word	0x000026b0
        /*03d0*/ 	.word	0x000000ff
        /*03d4*/ 	.word	0x00000060
        /*03d8*/ 	.short	0x010a
        /*03da*/ 	.byte	0x05
	.zero		1


	//   ....[43]....
        /*03dc*/ 	.word	0x000027d0
        /*03e0*/ 	.word	0x00000000
        /*03e4*/ 	.word	0x00000050
        /*03e8*/ 	.short	0x010a
        /*03ea*/ 	.byte	0xff
	.zero		1


	//   ....[44]....
        /*03ec*/ 	.word	0x000028e0
        /*03f0*/ 	.word	0x00000000
        /*03f4*/ 	.word	0x00000000
        /*03f8*/ 	.short	0x0101
        /*03fa*/ 	.byte	0xff
	.zero		1


	//   ....[45]....
        /*03fc*/ 	.word	0x00002970
        /*0400*/ 	.word	0x000000ff
        /*0404*/ 	.word	0x00000060
        /*0408*/ 	.short	0x0106
        /*040a*/ 	.byte	0x05
	.zero		1


	//   ....[46]....
        /*040c*/ 	.word	0x00002990
        /*0410*/ 	.word	0x000000ff
        /*0414*/ 	.word	0x00000060
        /*0418*/ 	.short	0x010a
        /*041a*/ 	.byte	0x05
	.zero		1


	//   ....[47]....
        /*041c*/ 	.word	0x00002a20
        /*0420*/ 	.word	0x000000ff
        /*0424*/ 	.word	0x00000060
        /*0428*/ 	.short	0x0106
        /*042a*/ 	.byte	0x04
	.zero		1


	//   ....[48]....
        /*042c*/ 	.word	0x00002a60
        /*0430*/ 	.word	0x00000000
        /*0434*/ 	.word	0x00000060
        /*0438*/ 	.short	0x010a
        /*043a*/ 	.byte	0xff
	.zero		1


	//   ....[49]....
        /*043c*/ 	.word	0x00003020
        /*0440*/ 	.word	0x00000000
        /*0444*/ 	.word	0x00000050
        /*0448*/ 	.short	0x010a
        /*044a*/ 	.byte	0xff
	.zero		1


	//   ....[50]....
        /*044c*/ 	.word	0x00003130
        /*0450*/ 	.word	0x00000003
        /*0454*/ 	.word	0x00000000
        /*0458*/ 	.short	0x0101
        /*045a*/ 	.byte	0xff
	.zero		1


	//   ....[51]....
        /*045c*/ 	.word	0x00003140
        /*0460*/ 	.word	0x000000ff
        /*0464*/ 	.word	0x00000000
        /*0468*/ 	.short	0x010a
        /*046a*/ 	.byte	0x05
	.zero		1


	//   ....[52]....
        /*046c*/ 	.word	0x000031b0
        /*0470*/ 	.word	0x000000ff
        /*0474*/ 	.word	0x00000090
        /*0478*/ 	.short	0x010a
        /*047a*/ 	.byte	0x0e
	.zero		1


	//   ....[53]....
        /*047c*/ 	.word	0x00003280
        /*0480*/ 	.word	0x000000ff
        /*0484*/ 	.word	0x00000000
        /*0488*/ 	.short	0x010a
        /*048a*/ 	.byte	0x13
	.zero		1


	//   ....[54]....
        /*048c*/ 	.word	0x000033b0
        /*0490*/ 	.word	0x000000ff
        /*0494*/ 	.word	0x00000000
        /*0498*/ 	.short	0x010a
        /*049a*/ 	.byte	0x24
	.zero		1


	//   ....[55]....
        /*049c*/ 	.word	0x00003790
        /*04a0*/ 	.word	0x000000ff
        /*04a4*/ 	.word	0x00000000
        /*04a8*/ 	.short	0x010a
        /*04aa*/ 	.byte	0x05
	.zero		1


	//   ....[56]....
        /*04ac*/ 	.word	0x00003820
        /*04b0*/ 	.word	0x000000ff
        /*04b4*/ 	.word	0x00000000
        /*04b8*/ 	.short	0x010a
        /*04ba*/ 	.byte	0x05
	.zero		1


	//   ....[57]....
        /*04bc*/ 	.word	0x000038b0
        /*04c0*/ 	.word	0x000000ff
        /*04c4*/ 	.word	0x00000000
        /*04c8*/ 	.short	0x010a
        /*04ca*/ 	.byte	0x05
	.zero		1


	//   ....[58]....
        /*04cc*/ 	.word	0x00003940
        /*04d0*/ 	.word	0x000000ff
        /*04d4*/ 	.word	0x00000000
        /*04d8*/ 	.short	0x010a
        /*04da*/ 	.byte	0x06
	.zero		1


	//   ....[59]....
        /*04dc*/ 	.word	0x00003d90
        /*04e0*/ 	.word	0x00000000
        /*04e4*/ 	.word	0x00000050
        /*04e8*/ 	.short	0x010a
        /*04ea*/ 	.byte	0xff
	.zero		1


	//   ....[60]....
        /*04ec*/ 	.word	0x00003e80
        /*04f0*/ 	.word	0x00000000
        /*04f4*/ 	.word	0x00000000
        /*04f8*/ 	.short	0x0101
        /*04fa*/ 	.byte	0xff
	.zero		1


	//   ....[61]....
        /*04fc*/ 	.word	0x000041a0
        /*0500*/ 	.word	0x000000ff
        /*0504*/ 	.word	0x00000048
        /*0508*/ 	.short	0x010a
        /*050a*/ 	.byte	0x07
	.zero		1


	//   ....[62]....
        /*050c*/ 	.word	0x00004320
        /*0510*/ 	.word	0x000000ff
        /*0514*/ 	.word	0x00000038
        /*0518*/ 	.short	0x010a
        /*051a*/ 	.byte	0x07
	.zero		1


	//   ....[63]....
        /*051c*/ 	.word	0x000049f0
        /*0520*/ 	.word	0x000000ff
        /*0524*/ 	.word	0x00000030
        /*0528*/ 	.short	0x010b
        /*052a*/ 	.byte	0x07
	.zero		1


	//   ....[64]....
        /*052c*/ 	.word	0x00004a20
        /*0530*/ 	.word	0x000000ff
        /*0534*/ 	.word	0x00000000
        /*0538*/ 	.short	0x0101
        /*053a*/ 	.byte	0x25
	.zero		1


	//   ....[65]....
        /*053c*/ 	.word	0x00004a70
        /*0540*/ 	.word	0x00000000
        /*0544*/ 	.word	0x00000038
        /*0548*/ 	.short	0x010a
        /*054a*/ 	.byte	0xff
	.zero		1


	//   ....[66]....
        /*054c*/ 	.word	0x00004d10
        /*0550*/ 	.word	0x00000000
        /*0554*/ 	.word	0x00000050
        /*0558*/ 	.short	0x010a
        /*055a*/ 	.byte	0xff
	.zero		1


	//   ....[67]....
        /*055c*/ 	.word	0x00004de0
        /*0560*/ 	.word	0x00000000
        /*0564*/ 	.word	0x00000000
        /*0568*/ 	.short	0x0101
        /*056a*/ 	.byte	0xff
	.zero		1


	//   ....[68]....
        /*056c*/ 	.word	0x00005510
        /*0570*/ 	.word	0x000000ff
        /*0574*/ 	.word	0x00000030
        /*0578*/ 	.short	0x010a
        /*057a*/ 	.byte	0x2c
	.zero		1


	//   ....[69]....
        /*057c*/ 	.word	0x00005580
        /*0580*/ 	.word	0x000000ff
        /*0584*/ 	.word	0x00000070
        /*0588*/ 	.short	0x010a
        /*058a*/ 	.byte	0x30
	.zero		1


	//   ....[70]....
        /*058c*/ 	.word	0x00005630
        /*0590*/ 	.word	0x000000ff
        /*0594*/ 	.word	0x00000030
        /*0598*/ 	.short	0x010a
        /*059a*/ 	.byte	0x2c
	.zero		1


	//   ....[71]....
        /*059c*/ 	.word	0x000058f0
        /*05a0*/ 	.word	0x000000ff
        /*05a4*/ 	.word	0x00000000
        /*05a8*/ 	.short	0x0101
        /*05aa*/ 	.byte	0x04
	.zero		1


	//   ....[72]....
        /*05ac*/ 	.word	0x00005910
        /*05b0*/ 	.word	0x000000ff
        /*05b4*/ 	.word	0x00000070
        /*05b8*/ 	.short	0x010a
        /*05ba*/ 	.byte	0x30
	.zero		1


	//   ....[73]....
        /*05bc*/ 	.word	0x00007d90
        /*05c0*/ 	.word	0x000000ff
        /*05c4*/ 	.word	0x00000000
        /*05c8*/ 	.short	0x0101
        /*05ca*/ 	.byte	0x05
	.zero		1


	//   ....[74]....
        /*05cc*/ 	.word	0x00008800
        /*05d0*/ 	.word	0x00000003
        /*05d4*/ 	.word	0x000000c0
        /*05d8*/ 	.short	0x010a
        /*05da*/ 	.byte	0xff
	.zero		1


	//   ....[75]....
        /*05dc*/ 	.word	0x00008860
        /*05e0*/ 	.word	0x00000002
        /*05e4*/ 	.word	0x00000018
        /*05e8*/ 	.short	0x010a
        /*05ea*/ 	.byte	0xff
	.zero		1


	//   ....[76]....
        /*05ec*/ 	.word	0x000088c0
        /*05f0*/ 	.word	0x00000002
        /*05f4*/ 	.word	0x00000018
        /*05f8*/ 	.short	0x010a
        /*05fa*/ 	.byte	0xff
	.zero		1


	//   ....[77]....
        /*05fc*/ 	.word	0x00008910
        /*0600*/ 	.word	0x00000002
        /*0604*/ 	.word	0x00000050
        /*0608*/ 	.short	0x010a
        /*060a*/ 	.byte	0xff
	.zero		1


	//   ....[78]....
        /*060c*/ 	.word	0x00008970
        /*0610*/ 	.word	0x00000000
        /*0614*/ 	.word	0x00000000
        /*0618*/ 	.short	0x010a
        /*061a*/ 	.byte	0xff
	.zero		1


	//   ....[79]....
        /*061c*/ 	.word	0x000089d0
        /*0620*/ 	.word	0x00000000
        /*0624*/ 	.word	0x00000000
        /*0628*/ 	.short	0x010a
        /*062a*/ 	.byte	0xff
	.zero		1


	//   ....[80]....
        /*062c*/ 	.word	0x00008a20
        /*0630*/ 	.word	0x00000000
        /*0634*/ 	.word	0x000000b0
        /*0638*/ 	.short	0x010a
        /*063a*/ 	.byte	0xff
	.zero		1


	//   ....[81]....
        /*063c*/ 	.word	0x00008a80
        /*0640*/ 	.word	0x00000000
        /*0644*/ 	.word	0x00000060
        /*0648*/ 	.short	0x010a
        /*064a*/ 	.byte	0xff
	.zero		1


	//   ....[82]....
        /*064c*/ 	.word	0x00008ad0
        /*0650*/ 	.word	0x00000000
        /*0654*/ 	.word	0x00000050
        /*0658*/ 	.short	0x010a
        /*065a*/ 	.byte	0xff
	.zero		1


	//   ....[83]....
        /*065c*/ 	.word	0x00008b30
        /*0660*/ 	.word	0x00000000
        /*0664*/ 	.word	0x00000060
        /*0668*/ 	.short	0x010a
        /*066a*/ 	.byte	0xff
	.zero		1


	//   ....[84]....
        /*066c*/ 	.word	0x00008b80
        /*0670*/ 	.word	0x00000000
        /*0674*/ 	.word	0x00000050
        /*0678*/ 	.short	0x010a
        /*067a*/ 	.byte	0xff
	.zero		1


	//   ....[85]....
        /*067c*/ 	.word	0x00008be0
        /*0680*/ 	.word	0x00000003
        /*0684*/ 	.word	0x00000090
        /*0688*/ 	.short	0x010a
        /*068a*/ 	.byte	0xff
	.zero		1


	//   ....[86]....
        /*068c*/ 	.word	0x00008c40
        /*0690*/ 	.word	0x00000000
        /*0694*/ 	.word	0x00000000
        /*0698*/ 	.short	0x010a
        /*069a*/ 	.byte	0xff
	.zero		1


	//   ....[87]....
        /*069c*/ 	.word	0x00008ca0
        /*06a0*/ 	.word	0x00000000
        /*06a4*/ 	.word	0x00000000
        /*06a8*/ 	.short	0x010a
        /*06aa*/ 	.byte	0xff
	.zero		1


	//   ....[88]....
        /*06ac*/ 	.word	0x00008d00
        /*06b0*/ 	.word	0x00000000
        /*06b4*/ 	.word	0x00000000
        /*06b8*/ 	.short	0x010a
        /*06ba*/ 	.byte	0xff
	.zero		1


	//   ....[89]....
        /*06bc*/ 	.word	0x00008d60
        /*06c0*/ 	.word	0x00000000
        /*06c4*/ 	.word	0x00000000
        /*06c8*/ 	.short	0x010a
        /*06ca*/ 	.byte	0xff
	.zero		1


	//   ....[90]....
        /*06cc*/ 	.word	0x00008dc0
        /*06d0*/ 	.word	0x00000000
        /*06d4*/ 	.word	0x00000000
        /*06d8*/ 	.short	0x010a
        /*06da*/ 	.byte	0xff
	.zero		1


	//   ....[91]....
        /*06dc*/ 	.word	0x00008e10
        /*06e0*/ 	.word	0x00000000
        /*06e4*/ 	.word	0x00000050
        /*06e8*/ 	.short	0x010a
        /*06ea*/ 	.byte	0xff
	.zero		1


	//   ....[92]....
        /*06ec*/ 	.word	0x00008e70
        /*06f0*/ 	.word	0x00000000
        /*06f4*/ 	.word	0x00000048
        /*06f8*/ 	.short	0x010a
        /*06fa*/ 	.byte	0xff
	.zero		1


	//   ....[93]....
        /*06fc*/ 	.word	0x00008ed0
        /*0700*/ 	.word	0x00000000
        /*0704*/ 	.word	0x00000038
        /*0708*/ 	.short	0x010a
        /*070a*/ 	.byte	0xff
	.zero		1


	//   ....[94]....
        /*070c*/ 	.word	0x00008f20
        /*0710*/ 	.word	0x00000000
        /*0714*/ 	.word	0x00000050
        /*0718*/ 	.short	0x010a
        /*071a*/ 	.byte	0xff
	.zero		1


	//   ....[95]....
        /*071c*/ 	.word	0x00008f80
        /*0720*/ 	.word	0x00000000
        /*0724*/ 	.word	0x00000030
        /*0728*/ 	.short	0x010a
        /*072a*/ 	.byte	0xff
	.zero		1


	//   ....[96]....
        /*072c*/ 	.word	0x00008fe0
        /*0730*/ 	.word	0x00000003
        /*0734*/ 	.word	0x00000070
        /*0738*/ 	.short	0x010a
        /*073a*/ 	.byte	0xff
	.zero		1


	//----- nvinfo : EIATTR_NUM_MBARRIERS
	.align		4
.L_44:
        /*073c*/ 	.byte	0x03, 0x38
        /*073e*/ 	.short	0x001a


	//----- nvinfo : EIATTR_EXIT_INSTR_OFFSETS
	.align		4
        /*0740*/ 	.byte	0x04, 0x1c
        /*0742*/ 	.short	(.L_46 - .L_45)


	//   ....[0]....
.L_45:
        /*0744*/ 	.word	0x00002540


	//   ....[1]....
        /*0748*/ 	.word	0x00002a30


	//   ....[2]....
        /*074c*/ 	.word	0x00002a90


	//   ....[3]....
        /*0750*/ 	.word	0x00003ba0


	//   ....[4]....
        /*0754*/ 	.word	0x00004aa0


	//   ....[5]....
        /*0758*/ 	.word	0x00004ae0


	//   ....[6]....
        /*075c*/ 	.word	0x000087f0


	//----- nvinfo : EIATTR_MAX_THREADS
	.align		4
.L_46:
        /*0760*/ 	.byte	0x04, 0x05
        /*0762*/ 	.short	(.L_48 - .L_47)
.L_47:
        /*0764*/ 	.word	0x00000100
        /*0768*/ 	.word	0x00000001
        /*076c*/ 	.word	0x00000001


	//----- nvinfo : EIATTR_CRS_STACK_SIZE
	.align		4
.L_48:
        /*0770*/ 	.byte	0x04, 0x1e
        /*0772*/ 	.short	(.L_50 - .L_49)
.L_49:
        /*0774*/ 	.word	0x00000000


	//----- nvinfo : EIATTR_CBANK_PARAM_SIZE
	.align		4
.L_50:
        /*0778*/ 	.byte	0x03, 0x19
        /*077a*/ 	.short	0x0800


	//----- nvinfo : EIATTR_PARAM_CBANK
	.align		4
        /*077c*/ 	.byte	0x04, 0x0a
        /*077e*/ 	.short	(.L_52 - .L_51)
	.align		4
.L_51:
        /*0780*/ 	.word	index@(.nv.constant0._ZN7cutlass13device_kernelINS_4gemm6kernel13GemmUniversalIN4cute5tupleIJiiiiEEENS1_10collective13CollectiveMmaINS1_35MainloopSm100TmaUmmaWarpSpecializedILi3ELi2ELi4ENS5_IJNS4_1CILi1EEESB_SB_EEEEENS5_IJNSA_ILi64EEENSA_ILi176EEENSA_ILi256EEEEEEaNS5_IJlSB_lEEEaSI_NS4_8TiledMMAINS4_8MMA_AtomIJNS4_15SM100_MMA_S8_SSIaaiLi64ELi176ELNS4_4UMMA5MajorE0ELSN_0ELNSM_8SaturateE0EEEEEENS4_6LayoutISC_NS5_IJNSA_ILi0EEESS_SS_EEEEENS5_IJNS4_10UnderscoreESV_SV_EEEEENS4_13SM90_TMA_LOADENS4_14ComposedLayoutINS4_7SwizzleILi3ELi4ELi3EEENS4_18smem_ptr_flag_bitsILi8EEENSR_INS5_IJNSA_ILi8EEENSA_ILi128EEEEEENS5_IJS15_SB_EEEEEEEvNS4_8identityESY_S19_vS1A_EENS_8epilogue10collective18CollectiveEpilogueINS1C_23Sm100TmaWarpSpecializedILi1ELi1ELi88ELb0ELb0EEEJSH_NS5_IJNSR_ISE_SB_EENSR_ISF_SB_EEEEEaSI_aSI_NS1C_6fusion15FusionCallbacksIS1G_NS1K_17LinearCombinationIaiaiLNS_15FloatRoundStyleE2EEESH_S1J_JEEENS4_5SM1004TMEM4LOAD25SM100_TMEM_LOAD_16dp32b8xESY_NSZ_INS10_ILi0ELi4ELi3EEES13_NSR_INS5_IJS14_NSA_ILi16EEEEEENS5_IJS1V_SB_EEEEEEENS4_39AutoVectorizingCopyWithAssumedAlignmentILi128EEENS4_14SM90_TMA_STOREES1Z_S21_S21_EEEvvEEEEvNT_6ParamsE)
        /*0784*/ 	.short	0x0380
        /*0786*/ 	.short	0x0800


	//----- nvinfo : EIATTR_SW_WAR
	.align		4
.L_52:
        /*0788*/ 	.byte	0x04, 0x36
        /*078a*/ 	.short	(.L_54 - .L_53)
.L_53:
        /*078c*/ 	.word	0x00000008
.L_54:


//--------------------- .nv.callgraph             --------------------------
	.section	.nv.callgraph,"",@"SHT_CUDA_CALLGRAPH"
	.align	4
	.sectionentsize	8
	.align		4
        /*0000*/ 	.word	0x00000000
	.align		4
        /*0004*/ 	.word	0xffffffff
	.align		4
        /*0008*/ 	.word	index@(_ZN7cutlass13device_kernelINS_4gemm6kernel13GemmUniversalIN4cute5tupleIJiiiiEEENS1_10collective13CollectiveMmaINS1_35MainloopSm100TmaUmmaWarpSpecializedILi3ELi2ELi4ENS5_IJNS4_1CILi1EEESB_SB_EEEEENS5_IJNSA_ILi64EEENSA_ILi176EEENSA_ILi256EEEEEEaNS5_IJlSB_lEEEaSI_NS4_8TiledMMAINS4_8MMA_AtomIJNS4_15SM100_MMA_S8_SSIaaiLi64ELi176ELNS4_4UMMA5MajorE0ELSN_0ELNSM_8SaturateE0EEEEEENS4_6LayoutISC_NS5_IJNSA_ILi0EEESS_SS_EEEEENS5_IJNS4_10UnderscoreESV_SV_EEEEENS4_13SM90_TMA_LOADENS4_14ComposedLayoutINS4_7SwizzleILi3ELi4ELi3EEENS4_18smem_ptr_flag_bitsILi8EEENSR_INS5_IJNSA_ILi8EEENSA_ILi128EEEEEENS5_IJS15_SB_EEEEEEEvNS4_8identityESY_S19_vS1A_EENS_8epilogue10collective18CollectiveEpilogueINS1C_23Sm100TmaWarpSpecializedILi1ELi1ELi88ELb0ELb0EEEJSH_NS5_IJNSR_ISE_SB_EENSR_ISF_SB_EEEEEaSI_aSI_NS1C_6fusion15FusionCallbacksIS1G_NS1K_17LinearCombinationIaiaiLNS_15FloatRoundStyleE2EEESH_S1J_JEEENS4_5SM1004TMEM4LOAD25SM100_TMEM_LOAD_16dp32b8xESY_NSZ_INS10_ILi0ELi4ELi3EEES13_NSR_INS5_IJS14_NSA_ILi16EEEEEENS5_IJS1V_SB_EEEEEEENS4_39AutoVectorizingCopyWithAssumedAlignmentILi128EEENS4_14SM90_TMA_STOREES1Z_S21_S21_EEEvvEEEEvNT_6ParamsE)
	.align		4
        /*000c*/ 	.word	index@(__assertfail)
	.align		4
        /*0010*/ 	.word	0x00000000
	.align		4
        /*0014*/ 	.word	0xfffffffe
	.align		4
        /*0018*/ 	.word	0x00000000
	.align		4
        /*001c*/ 	.word	0xfffffffd
	.align		4
        /*0020*/ 	.word	0x00000000
	.align		4
        /*0024*/ 	.word	0xfffffffc


//--------------------- .nv.constant4             --------------------------
	.section	.nv.constant4,"a",@progbits
	.align	8
	.align		8
.nv.constant4:
        /*0000*/ 	.dword	__assertfail
	.align		8
        /*0008*/ 	.dword	__unnamed_1
	.align		8
        /*0010*/ 	.dword	_ZN40_INTERNAL_9db9a24d_4_k_cu_a15dc7ff_318154cuda3std3__45__cpo5beginE
	.align		8
        /*0018*/ 	.dword	_ZN40_INTERNAL_9db9a24d_4_k_cu_a15dc7ff_318154cuda3std3__45__cpo3endE
	.align		8
        /*0020*/ 	.dword	_ZN40_INTERNAL_9db9a24d_4_k_cu_a15dc7ff_318154cuda3std3__45__cpo6cbeginE
	.align		8
        /*0028*/ 	.dword	_ZN40_INTERNAL_9db9a24d_4_k_cu_a15dc7ff_318154cuda3std3__45__cpo4cendE
	.align		8
        /*0030*/ 	.dword	_ZN40_INTERNAL_9db9a24d_4_k_cu_a15dc7ff_318154cuda3std3__442_GLOBAL__N__9db9a24d_4_k_cu_a15dc7ff_318156ignoreE
	.align		8
        /*0038*/ 	.dword	_ZN40_INTERNAL_9db9a24d_4_k_cu_a15dc7ff_318154cuda3std3__419piecewise_constructE
	.align		8
        /*0040*/ 	.dword	_ZN40_INTERNAL_9db9a24d_4_k_cu_a15dc7ff_318154cuda3std3__48in_placeE
	.align		8
        /*0048*/ 	.dword	_ZN40_INTERNAL_9db9a24d_4_k_cu_a15dc7ff_318154cuda3std6ranges3__45__cpo4swapE
	.align		8
        /*0050*/ 	.dword	_ZN40_INTERNAL_9db9a24d_4_k_cu_a15dc7ff_318154cuda3std6ranges3__45__cpo9iter_moveE
	.align		8
        /*0058*/ 	.dword	_ZN40_INTERNAL_9db9a24d_4_k_cu_a15dc7ff_318154cute7productE
	.align		8
        /*0060*/ 	.dword	_ZN40_INTERNAL_9db9a24d_4_k_cu_a15dc7ff_318154cute1_E
	.align		8
        /*0068*/ 	.dword	$str$25
	.align		8
        /*0070*/ 	.dword	$str$26


//--------------------- .text._ZN7cutlass13device_kernelINS_4gemm6kernel13GemmUniversalIN4cute5tupleIJiiiiEEENS1_10collective13CollectiveMmaINS1_35MainloopSm100TmaUmmaWarpSpecializedILi3ELi2ELi4ENS5_IJNS4_1CILi1EEESB_SB_EEEEENS5_IJNSA_ILi64EEENSA_ILi176EEENSA_ILi256EEEEEEaNS5_IJlSB_lEEEaSI_NS4_8TiledMMAINS4_8MMA_AtomIJNS4_15SM100_MMA_S8_SSIaaiLi64ELi176ELNS4_4UMMA5MajorE0ELSN_0ELNSM_8SaturateE0EEEEEENS4_6LayoutISC_NS5_IJNSA_ILi0EEESS_SS_EEEEENS5_IJNS4_10UnderscoreESV_SV_EEEEENS4_13SM90_TMA_LOADENS4_14ComposedLayoutINS4_7SwizzleILi3ELi4ELi3EEENS4_18smem_ptr_flag_bitsILi8EEENSR_INS5_IJNSA_ILi8EEENSA_ILi128EEEEEENS5_IJS15_SB_EEEEEEEvNS4_8identityESY_S19_vS1A_EENS_8epilogue10collective18CollectiveEpilogueINS1C_23Sm100TmaWarpSpecializedILi1ELi1ELi88ELb0ELb0EEEJSH_NS5_IJNSR_ISE_SB_EENSR_ISF_SB_EEEEEaSI_aSI_NS1C_6fusion15FusionCallbacksIS1G_NS1K_17LinearCombinationIaiaiLNS_15FloatRoundStyleE2EEESH_S1J_JEEENS4_5SM1004TMEM4LOAD25SM100_TMEM_LOAD_16dp32b8xESY_NSZ_INS10_ILi0ELi4ELi3EEES13_NSR_INS5_IJS14_NSA_ILi16EEEEEENS5_IJS1V_SB_EEEEEEENS4_39AutoVectorizingCopyWithAssumedAlignmentILi128EEENS4_14SM90_TMA_STOREES1Z_S21_S21_EEEvvEEEEvNT_6ParamsE --------------------------
	.section	.text._ZN7cutlass13device_kernelINS_4gemm6kernel13GemmUniversalIN4cute5tupleIJiiiiEEENS1_10collective13CollectiveMmaINS1_35MainloopSm100TmaUmmaWarpSpecializedILi3ELi2ELi4ENS5_IJNS4_1CILi1EEESB_SB_EEEEENS5_IJNSA_ILi64EEENSA_ILi176EEENSA_ILi256EEEEEEaNS5_IJlSB_lEEEaSI_NS4_8TiledMMAINS4_8MMA_AtomIJNS4_15SM100_MMA_S8_SSIaaiLi64ELi176ELNS4_4UMMA5MajorE0ELSN_0ELNSM_8SaturateE0EEEEEENS4_6LayoutISC_NS5_IJNSA_ILi0EEESS_SS_EEEEENS5_IJNS4_10UnderscoreESV_SV_EEEEENS4_13SM90_TMA_LOADENS4_14ComposedLayoutINS4_7SwizzleILi3ELi4ELi3EEENS4_18smem_ptr_flag_bitsILi8EEENSR_INS5_IJNSA_ILi8EEENSA_ILi128EEEEEENS5_IJS15_SB_EEEEEEEvNS4_8identityESY_S19_vS1A_EENS_8epilogue10collective18CollectiveEpilogueINS1C_23Sm100TmaWarpSpecializedILi1ELi1ELi88ELb0ELb0EEEJSH_NS5_IJNSR_ISE_SB_EENSR_ISF_SB_EEEEEaSI_aSI_NS1C_6fusion15FusionCallbacksIS1G_NS1K_17LinearCombinationIaiaiLNS_15FloatRoundStyleE2EEESH_S1J_JEEENS4_5SM1004TMEM4LOAD25SM100_TMEM_LOAD_16dp32b8xESY_NSZ_INS10_ILi0ELi4ELi3EEES13_NSR_INS5_IJS14_NSA_ILi16EEEEEENS5_IJS1V_SB_EEEEEEENS4_39AutoVectorizingCopyWithAssumedAlignmentILi128EEENS4_14SM90_TMA_STOREES1Z_S21_S21_EEEvvEEEEvNT_6ParamsE,"ax",@progbits
	.align	128
.text._ZN7cutlass13device_kernelINS_4gemm6kernel13GemmUniversalIN4cute5tupleIJiiiiEEENS1_10collective13CollectiveMmaINS1_35MainloopSm100TmaUmmaWarpSpecializedILi3ELi2ELi4ENS5_IJNS4_1CILi1EEESB_SB_EEEEENS5_IJNSA_ILi64EEENSA_ILi176EEENSA_ILi256EEEEEEaNS5_IJlSB_lEEEaSI_NS4_8TiledMMAINS4_8MMA_AtomIJNS4_15SM100_MMA_S8_SSIaaiLi64ELi176ELNS4_4UMMA5MajorE0ELSN_0ELNSM_8SaturateE0EEEEEENS4_6LayoutISC_NS5_IJNSA_ILi0EEESS_SS_EEEEENS5_IJNS4_10UnderscoreESV_SV_EEEEENS4_13SM90_TMA_LOADENS4_14ComposedLayoutINS4_7SwizzleILi3ELi4ELi3EEENS4_18smem_ptr_flag_bitsILi8EEENSR_INS5_IJNSA_ILi8EEENSA_ILi128EEEEEENS5_IJS15_SB_EEEEEEEvNS4_8identityESY_S19_vS1A_EENS_8epilogue10collective18CollectiveEpilogueINS1C_23Sm100TmaWarpSpecializedILi1ELi1ELi88ELb0ELb0EEEJSH_NS5_IJNSR_ISE_SB_EENSR_ISF_SB_EEEEEaSI_aSI_NS1C_6fusion15FusionCallbacksIS1G_NS1K_17LinearCombinationIaiaiLNS_15FloatRoundStyleE2EEESH_S1J_JEEENS4_5SM1004TMEM4LOAD25SM100_TMEM_LOAD_16dp32b8xESY_NSZ_INS10_ILi0ELi4ELi3EEES13_NSR_INS5_IJS14_NSA_ILi16EEEEEENS5_IJS1V_SB_EEEEEEENS4_39AutoVectorizingCopyWithAssumedAlignmentILi128EEENS4_14SM90_TMA_STOREES1Z_S21_S21_EEEvvEEEEvNT_6ParamsE:
        .type           _ZN7cutlass13device_kernelINS_4gemm6kernel13GemmUniversalIN4cute5tupleIJiiiiEEENS1_10collective13CollectiveMmaINS1_35MainloopSm100TmaUmmaWarpSpecializedILi3ELi2ELi4ENS5_IJNS4_1CILi1EEESB_SB_EEEEENS5_IJNSA_ILi64EEENSA_ILi176EEENSA_ILi256EEEEEEaNS5_IJlSB_lEEEaSI_NS4_8TiledMMAINS4_8MMA_AtomIJNS4_15SM100_MMA_S8_SSIaaiLi64ELi176ELNS4_4UMMA5MajorE0ELSN_0ELNSM_8SaturateE0EEEEEENS4_6LayoutISC_NS5_IJNSA_ILi0EEESS_SS_EEEEENS5_IJNS4_10UnderscoreESV_SV_EEEEENS4_13SM90_TMA_LOADENS4_14ComposedLayoutINS4_7SwizzleILi3ELi4ELi3EEENS4_18smem_ptr_flag_bitsILi8EEENSR_INS5_IJNSA_ILi8EEENSA_ILi128EEEEEENS5_IJS15_SB_EEEEEEEvNS4_8identityESY_S19_vS1A_EENS_8epilogue10collective18CollectiveEpilogueINS1C_23Sm100TmaWarpSpecializedILi1ELi1ELi88ELb0ELb0EEEJSH_NS5_IJNSR_ISE_SB_EENSR_ISF_SB_EEEEEaSI_aSI_NS1C_6fusion15FusionCallbacksIS1G_NS1K_17LinearCombinationIaiaiLNS_15FloatRoundStyleE2EEESH_S1J_JEEENS4_5SM1004TMEM4LOAD25SM100_TMEM_LOAD_16dp32b8xESY_NSZ_INS10_ILi0ELi4ELi3EEES13_NSR_INS5_IJS14_NSA_ILi16EEEEEENS5_IJS1V_SB_EEEEEEENS4_39AutoVectorizingCopyWithAssumedAlignmentILi128EEENS4_14SM90_TMA_STOREES1Z_S21_S21_EEEvvEEEEvNT_6ParamsE,@function
        .size           _ZN7cutlass13device_kernelINS_4gemm6kernel13GemmUniversalIN4cute5tupleIJiiiiEEENS1_10collective13CollectiveMmaINS1_35MainloopSm100TmaUmmaWarpSpecializedILi3ELi2ELi4ENS5_IJNS4_1CILi1EEESB_SB_EEEEENS5_IJNSA_ILi64EEENSA_ILi176EEENSA_ILi256EEEEEEaNS5_IJlSB_lEEEaSI_NS4_8TiledMMAINS4_8MMA_AtomIJNS4_15SM100_MMA_S8_SSIaaiLi64ELi176ELNS4_4UMMA5MajorE0ELSN_0ELNSM_8SaturateE0EEEEEENS4_6LayoutISC_NS5_IJNSA_ILi0EEESS_SS_EEEEENS5_IJNS4_10UnderscoreESV_SV_EEEEENS4_13SM90_TMA_LOADENS4_14ComposedLayoutINS4_7SwizzleILi3ELi4ELi3EEENS4_18smem_ptr_flag_bitsILi8EEENSR_INS5_IJNSA_ILi8EEENSA_ILi128EEEEEENS5_IJS15_SB_EEEEEEEvNS4_8identityESY_S19_vS1A_EENS_8epilogue10collective18CollectiveEpilogueINS1C_23Sm100TmaWarpSpecializedILi1ELi1ELi88ELb0ELb0EEEJSH_NS5_IJNSR_ISE_SB_EENSR_ISF_SB_EEEEEaSI_aSI_NS1C_6fusion15FusionCallbacksIS1G_NS1K_17LinearCombinationIaiaiLNS_15FloatRoundStyleE2EEESH_S1J_JEEENS4_5SM1004TMEM4LOAD25SM100_TMEM_LOAD_16dp32b8xESY_NSZ_INS10_ILi0ELi4ELi3EEES13_NSR_INS5_IJS14_NSA_ILi16EEEEEENS5_IJS1V_SB_EEEEEEENS4_39AutoVectorizingCopyWithAssumedAlignmentILi128EEENS4_14SM90_TMA_STOREES1Z_S21_S21_EEEvvEEEEvNT_6ParamsE,(.L_x_132 - _ZN7cutlass13device_kernelINS_4gemm6kernel13GemmUniversalIN4cute5tupleIJiiiiEEENS1_10collective13CollectiveMmaINS1_35MainloopSm100TmaUmmaWarpSpecializedILi3ELi2ELi4ENS5_IJNS4_1CILi1EEESB_SB_EEEEENS5_IJNSA_ILi64EEENSA_ILi176EEENSA_ILi256EEEEEEaNS5_IJlSB_lEEEaSI_NS4_8TiledMMAINS4_8MMA_AtomIJNS4_15SM100_MMA_S8_SSIaaiLi64ELi176ELNS4_4UMMA5MajorE0ELSN_0ELNSM_8SaturateE0EEEEEENS4_6LayoutISC_NS5_IJNSA_ILi0EEESS_SS_EEEEENS5_IJNS4_10UnderscoreESV_SV_EEEEENS4_13SM90_TMA_LOADENS4_14ComposedLayoutINS4_7SwizzleILi3ELi4ELi3EEENS4_18smem_ptr_flag_bitsILi8EEENSR_INS5_IJNSA_ILi8EEENSA_ILi128EEEEEENS5_IJS15_SB_EEEEEEEvNS4_8identityESY_S19_vS1A_EENS_8epilogue10collective18CollectiveEpilogueINS1C_23Sm100TmaWarpSpecializedILi1ELi1ELi88ELb0ELb0EEEJSH_NS5_IJNSR_ISE_SB_EENSR_ISF_SB_EEEEEaSI_aSI_NS1C_6fusion15FusionCallbacksIS1G_NS1K_17LinearCombinationIaiaiLNS_15FloatRoundStyleE2EEESH_S1J_JEEENS4_5SM1004TMEM4LOAD25SM100_TMEM_LOAD_16dp32b8xESY_NSZ_INS10_ILi0ELi4ELi3EEES13_NSR_INS5_IJS14_NSA_ILi16EEEEEENS5_IJS1V_SB_EEEEEEENS4_39AutoVectorizingCopyWithAssumedAlignmentILi128EEENS4_14SM90_TMA_STOREES1Z_S21_S21_EEEvvEEEEvNT_6ParamsE)
        .other          _ZN7cutlass13device_kernelINS_4gemm6kernel13GemmUniversalIN4cute5tupleIJiiiiEEENS1_10collective13CollectiveMmaINS1_35MainloopSm100TmaUmmaWarpSpecializedILi3ELi2ELi4ENS5_IJNS4_1CILi1EEESB_SB_EEEEENS5_IJNSA_ILi64EEENSA_ILi176EEENSA_ILi256EEEEEEaNS5_IJlSB_lEEEaSI_NS4_8TiledMMAINS4_8MMA_AtomIJNS4_15SM100_MMA_S8_SSIaaiLi64ELi176ELNS4_4UMMA5MajorE0ELSN_0ELNSM_8SaturateE0EEEEEENS4_6LayoutISC_NS5_IJNSA_ILi0EEESS_SS_EEEEENS5_IJNS4_10UnderscoreESV_SV_EEEEENS4_13SM90_TMA_LOADENS4_14ComposedLayoutINS4_7SwizzleILi3ELi4ELi3EEENS4_18smem_ptr_flag_bitsILi8EEENSR_INS5_IJNSA_ILi8EEENSA_ILi128EEEEEENS5_IJS15_SB_EEEEEEEvNS4_8identityESY_S19_vS1A_EENS_8epilogue10collective18CollectiveEpilogueINS1C_23Sm100TmaWarpSpecializedILi1ELi1ELi88ELb0ELb0EEEJSH_NS5_IJNSR_ISE_SB_EENSR_ISF_SB_EEEEEaSI_aSI_NS1C_6fusion15FusionCallbacksIS1G_NS1K_17LinearCombinationIaiaiLNS_15FloatRoundStyleE2EEESH_S1J_JEEENS4_5SM1004TMEM4LOAD25SM100_TMEM_LOAD_16dp32b8xESY_NSZ_INS10_ILi0ELi4ELi3EEES13_NSR_INS5_IJS14_NSA_ILi16EEEEEENS5_IJS1V_SB_EEEEEEENS4_39AutoVectorizingCopyWithAssumedAlignmentILi128EEENS4_14SM90_TMA_STOREES1Z_S21_S21_EEEvvEEEEvNT_6ParamsE,@"STO_CUDA_ENTRY STV_DEFAULT"
_ZN7cutlass13device_kernelINS_4gemm6kernel13GemmUniversalIN4cute5tupleIJiiiiEEENS1_10collective13CollectiveMmaINS1_35MainloopSm100TmaUmmaWarpSpecializedILi3ELi2ELi4ENS5_IJNS4_1CILi1EEESB_SB_EEEEENS5_IJNSA_ILi64EEENSA_ILi176EEENSA_ILi256EEEEEEaNS5_IJlSB_lEEEaSI_NS4_8TiledMMAINS4_8MMA_AtomIJNS4_15SM100_MMA_S8_SSIaaiLi64ELi176ELNS4_4UMMA5MajorE0ELSN_0ELNSM_8SaturateE0EEEEEENS4_6LayoutISC_NS5_IJNSA_ILi0EEESS_SS_EEEEENS5_IJNS4_10UnderscoreESV_SV_EEEEENS4_13SM90_TMA_LOADENS4_14ComposedLayoutINS4_7SwizzleILi3ELi4ELi3EEENS4_18smem_ptr_flag_bitsILi8EEENSR_INS5_IJNSA_ILi8EEENSA_ILi128EEEEEENS5_IJS15_SB_EEEEEEEvNS4_8identityESY_S19_vS1A_EENS_8epilogue10collective18CollectiveEpilogueINS1C_23Sm100TmaWarpSpecializedILi1ELi1ELi88ELb0ELb0EEEJSH_NS5_IJNSR_ISE_SB_EENSR_ISF_SB_EEEEEaSI_aSI_NS1C_6fusion15FusionCallbacksIS1G_NS1K_17LinearCombinationIaiaiLNS_15FloatRoundStyleE2EEESH_S1J_JEEENS4_5SM1004TMEM4LOAD25SM100_TMEM_LOAD_16dp32b8xESY_NSZ_INS10_ILi0ELi4ELi3EEES13_NSR_INS5_IJS14_NSA_ILi16EEEEEENS5_IJS1V_SB_EEEEEEENS4_39AutoVectorizingCopyWithAssumedAlignmentILi128EEENS4_14SM90_TMA_STOREES1Z_S21_S21_EEEvvEEEEvNT_6ParamsE:
[----:B------:R-:W1:Y:S01]  /*0000*/  LDC R1, c[0x0][0x37c] ;  /* 0x0000df00ff017b82 */ /* 0x000e620000000800 */
[----:B------:R-:W2:Y:S01]  /*0010*/  S2R R212, SR_TID.X ;  /* 0x0000000000d47919 */ /* 0x000ea20000002100 */
[----:B------:R-:W3:Y:S01]  /*0020*/  LDCU.64 UR4, c[0x0][0x890] ;  /* 0x00011200ff0477ac */ /* 0x000ee20008000a00 */
[----:B------:R-:W-:Y:S02]  /*0030*/  PRMT R202, RZ, 0x7610, R202 ;  /* 0x00007610ffca7816 */ /* 0x000fe400000000ca */
[----:B------:R-:W-:Y:S01]  /*0040*/  ELECT P5, URZ, PT ;  /* 0x0000000000ff782f */ /* 0x000fe200038a0000 */
[----:B------:R-:W4:Y:S01]  /*0050*/  LDCU.64 UR46, c[0x0][0x358] ;  /* 0x00006b00ff2e77ac */ /* 0x000f220008000a00 */
[----:B---3--:R-:W-:-:S04]  /*0060*/  UISETP.NE.U32.AND UP0, UPT, UR4, URZ, UPT ;  /* 0x000000ff0400728c */ /* 0x008fc8000bf05070 */
[----:B------:R-:W-:Y:S01]  /*0070*/  UISETP.NE.AND.EX UP0, UPT, UR5, URZ, UPT, UP0 ;  /* 0x000000ff0500728c */ /* 0x000fe2000bf05300 */
[----:B--2---:R-:W-:-:S05]  /*0080*/  SHF.R.U32.HI R207, RZ, 0x5, R212 ;  /* 0x00000005ffcf7819 */ /* 0x004fca00000116d4 */
[----:B------:R-:W2:Y:S02]  /*0090*/  SHFL.IDX PT, R0, R207, RZ, 0x1f ;  /* 0x00001fffcf007589 */ /* 0x000ea400000e0000 */
[----:B--2---:R-:W-:Y:S01]  /*00a0*/  R2UR UR8, R0 ;  /* 0x00000000000872ca */ /* 0x004fe200000e0000 */
[----:B-1--4-:R-:W-:-:S14]  /*00b0*/  BRA.U UP0, `(.L_x_0) ;  /* 0x00000001002c7547 */ /* 0x012fdc000b800000 */
[----:B------:R-:W1:Y:S02]  /*00c0*/  LDCU.64 UR6, c[0x0][0x888] ;  /* 0x00011100ff0677ac */ /* 0x000e640008000a00 */
[----:B-1----:R-:W-:-:S04]  /*00d0*/  UISETP.NE.U32.AND UP0, UPT, UR6, URZ, UPT ;  /* 0x000000ff0600728c */ /* 0x002fc8000bf05070 */
[----:B------:R-:W-:-:S09]  /*00e0*/  UISETP.NE.AND.EX UP0, UPT, UR7, URZ, UPT, UP0 ;  /* 0x000000ff0700728c */ /* 0x000fd2000bf05300 */
[----:B------:R-:W-:Y:S05]  /*00f0*/  BRA.U !UP0, `(.L_x_1) ;  /* 0x0000000108147547 */ /* 0x000fea000b800000 */
[----:B------:R-:W1:Y:S02]  /*0100*/  LDC.64 R2, c[0x0][0x888] ;  /* 0x00022200ff027b82 */ /* 0x000e640000000a00 */
[----:B-1----:R-:W2:Y:S01]  /*0110*/  LDG.E R0, desc[UR46][R2.64] ;  /* 0x0000002e02007981 */ /* 0x002ea2000c1e1900 */
[----:B------:R-:W-:Y:S01]  /*0120*/  HFMA2 R202, -RZ, RZ, 0, 5.9604644775390625e-08 ;  /* 0x00000001ffca7431 */ /* 0x000fe200000001ff */
[----:B--2---:R-:W-:Y:S01]  /*0130*/  R2UR UR39, R0 ;  /* 0x00000000002772ca */ /* 0x004fe200000e0000 */
[----:B------:R-:W-:Y:S05]  /*0140*/  BRA `(.L_x_0) ;  /* 0x0000000000087947 */ /* 0x000fea0003800000 */
.L_x_1:
[----:B------:R-:W-:Y:S01]  /*0150*/  HFMA2 R202, -RZ, RZ, 0, 5.9604644775390625e-08 ;  /* 0x00000001ffca7431 */ /* 0x000fe200000001ff */
[----:B------:R-:W1:Y:S02]  /*0160*/  LDCU UR39, c[0x0][0x880] ;  /* 0x00011000ff2777ac */ /* 0x000e640008000800 */
.L_x_0:
[----:B------:R-:W2:Y:S02]  /*0170*/  LDCU.64 UR6, c[0x0][0x8b0] ;  /* 0x00011600ff0677ac */ /* 0x000ea40008000a00 */
[----:B--2---:R-:W-:-:S04]  /*0180*/  UISETP.NE.U32.AND UP0, UPT, UR6, URZ, UPT ;  /* 0x000000ff0600728c */ /* 0x004fc8000bf05070 */
[----:B------:R-:W-:-:S09]  /*0190*/  UISETP.NE.AND.EX UP0, UPT, UR7, URZ, UPT, UP0 ;  /* 0x000000ff0700728c */ /* 0x000fd2000bf05300 */
[----:B------:R-:W-:Y:S05]  /*01a0*/  BRA.U UP0, `(.L_x_2) ;  /* 0x0000000100207547 */ /* 0x000fea000b800000 */
[----:B------:R-:W2:Y:S02]  /*01b0*/  LDCU.64 UR6, c[0x0][0x8a8] ;  /* 0x00011500ff0677ac */ /* 0x000ea40008000a00 */
[----:B--2---:R-:W-:-:S04]  /*01c0*/  UISETP.NE.U32.AND UP0, UPT, UR6, URZ, UPT ;  /* 0x000000ff0600728c */ /* 0x004fc8000bf05070 */
[----:B------:R-:W-:-:S09]  /*01d0*/  UISETP.NE.AND.EX UP0, UPT, UR7, URZ, UPT, UP0 ;  /* 0x000000ff0700728c */ /* 0x000fd2000bf05300 */
[----:B------:R-:W-:Y:S05]  /*01e0*/  BRA.U !UP0, `(.L_x_3) ;  /* 0x00000001080c7547 */ /* 0x000fea000b800000 */
[----:B------:R-:W2:Y:S02]  /*01f0*/  LDC.64 R106, c[0x0][0x8a8] ;  /* 0x00022a00ff6a7b82 */ /* 0x000ea40000000a00 */
[----:B--2---:R2:W5:Y:S01]  /*0200*/  LDG.E R106, desc[UR46][R106.64] ;  /* 0x0000002e6a6a7981 */ /* 0x004562000c1e1900 */
[----:B------:R-:W-:Y:S05]  /*0210*/  BRA `(.L_x_2) ;  /* 0x0000000000047947 */ /* 0x000fea0003800000 */
.L_x_3:
[----:B------:R-:W3:Y:S02]  /*0220*/  LDC R106, c[0x0][0x8a0] ;  /* 0x00022800ff6a7b82 */ /* 0x000ee40000000800 */
.L_x_2:
[----:B------:R-:W-:Y:S01]  /*0230*/  IMAD.U32 R0, RZ, RZ, UR8 ;  /* 0x00000008ff007e24 */ /* 0x000fe2000f8e00ff */
[----:B------:R-:W-:Y:S04]  /*0240*/  BSSY.RECONVERGENT B0, `(.L_x_4) ;  /* 0x000000c000007945 */ /* 0x000fe80003800200 */
[C---:B------:R-:W-:Y:S02]  /*0250*/  ISETP.NE.OR P1, PT, R0.reuse, 0x1, !P5 ;  /* 0x000000010000780c */ /* 0x040fe40006f25670 */
[----:B------:R-:W-:-:S11]  /*0260*/  ISETP.NE.OR P0, PT, R0, 0x3, !P5 ;  /* 0x000000030000780c */ /* 0x000fd60006f05670 */
[----:B------:R-:W-:Y:S05]  /*0270*/  @P1 BRA `(.L_x_5) ;  /* 0x0000000000201947 */ /* 0x000fea0003800000 */
[----:B------:R-:W4:Y:S02]  /*0280*/  LDCU.64 UR6, c[0x0][0x348] ;  /* 0x00006900ff0677ac */ /* 0x000f240008000a00 */
[----:B----4-:R-:W-:Y:S02]  /*0290*/  UIADD3 UR10, UP1, UPT, UR6, 0x80, URZ ;  /* 0x00000080060a7890 */ /* 0x010fe4000ff3e0ff */
[----:B------:R-:W-:Y:S02]  /*02a0*/  UIADD3 UR6, UP0, UPT, UR6, 0x180, URZ ;  /* 0x0000018006067890 */ /* 0x000fe4000ff1e0ff */
[----:B------:R-:W-:Y:S02]  /*02b0*/  UIADD3.X UR11, UPT, UPT, URZ, UR7, URZ, UP1, !UPT ;  /* 0x00000007ff0b7290 */ /* 0x000fe40008ffe4ff */
[----:B------:R-:W-:-:S07]  /*02c0*/  UIADD3.X UR7, UPT, UPT, URZ, UR7, URZ, UP0, !UPT ;  /* 0x00000007ff077290 */ /* 0x000fce00087fe4ff */
[----:B------:R4:W-:Y:S02]  /*02d0*/  UTMACCTL.PF [UR10] ;  /* 0x000000000a0079b9 */ /* 0x0009e40008040000 */
[----:B------:R4:W-:Y:S02]  /*02e0*/  UTMACCTL.PF [UR6] ;  /* 0x00000000060079b9 */ /* 0x0009e40008040000 */
[----:B----4-:R-:W-:Y:S01]  /*02f0*/  NOP ;  /* 0x0000000000007918 */ /* 0x010fe20000000000 */
.L_x_5:
[----:B-1----:R-:W-:Y:S05]  /*0300*/  BSYNC.RECONVERGENT B0 ;  /* 0x0000000000007941 */ /* 0x002fea0003800200 */
.L_x_4:
[----:B------:R-:W-:Y:S04]  /*0310*/  BSSY.RECONVERGENT B0, `(.L_x_6) ;  /* 0x000000a000007945 */ /* 0x000fe80003800200 */
[----:B------:R-:W-:Y:S05]  /*0320*/  @P0 BRA `(.L_x_7) ;  /* 0x0000000000200947 */ /* 0x000fea0003800000 */
[----:B------:R-:W1:Y:S02]  /*0330*/  LDCU.64 UR6, c[0x0][0x348] ;  /* 0x00006900ff0677ac */ /* 0x000e640008000a00 */
[----:B-1----:R-:W-:Y:S02]  /*0340*/  UIADD3 UR10, UP1, UPT, UR6, 0x580, URZ ;  /* 0x00000580060a7890 */ /* 0x002fe4000ff3e0ff */
[----:B------:R-:W-:Y:S02]  /*0350*/  UIADD3 UR6, UP0, UPT, UR6, 0x680, URZ ;  /* 0x0000068006067890 */ /* 0x000fe4000ff1e0ff */
[----:B------:R-:W-:Y:S02]  /*0360*/  UIADD3.X UR11, UPT, UPT, URZ, UR7, URZ, UP1, !UPT ;  /* 0x00000007ff0b7290 */ /* 0x000fe40008ffe4ff */
[----:B------:R-:W-:-:S07]  /*0370*/  UIADD3.X UR7, UPT, UPT, URZ, UR7, URZ, UP0, !UPT ;  /* 0x00000007ff077290 */ /* 0x000fce00087fe4ff */
[----:B------:R1:W-:Y:S02]  /*0380*/  UTMACCTL.PF [UR10] ;  /* 0x000000000a0079b9 */ /* 0x0003e40008040000 */
[----:B------:R1:W-:Y:S02]  /*0390*/  UTMACCTL.PF [UR6] ;  /* 0x00000000060079b9 */ /* 0x0003e40008040000 */
[----:B-1----:R-:W-:Y:S01]  /*03a0*/  NOP ;  /* 0x0000000000007918 */ /* 0x002fe20000000000 */
.L_x_7:
[----:B------:R-:W-:Y:S05]  /*03b0*/  BSYNC.RECONVERGENT B0 ;  /* 0x0000000000007941 */ /* 0x000fea0003800200 */
.L_x_6:
[----:B------:R-:W1:Y:S01]  /*03c0*/  LDCU.64 UR6, c[0x0][0x888] ;  /* 0x00011100ff0677ac */ /* 0x000e620008000a00 */
[----:B------:R-:W-:Y:S02]  /*03d0*/  UISETP.EQ.U32.AND UP1, UPT, UR4, URZ, UPT ;  /* 0x000000ff0400728c */ /* 0x000fe4000bf22070 */
[----:B------:R-:W-:Y:S02]  /*03e0*/  UPLOP3.LUT UP2, UPT, UPT, UPT, UPT, 0x80, 0x8 ;  /* 0x000000000008789c */ /* 0x000fe40003f4f070 */
[----:B-1----:R-:W-:-:S04]  /*03f0*/  UISETP.NE.U32.AND UP0, UPT, UR6, URZ, UPT ;  /* 0x000000ff0600728c */ /* 0x002fc8000bf05070 */
[----:B------:R-:W-:-:S04]  /*0400*/  UISETP.NE.AND.EX UP0, UPT, UR7, URZ, UPT, UP0 ;  /* 0x000000ff0700728c */ /* 0x000fc8000bf05300 */
[----:B------:R-:W-:-:S04]  /*0410*/  UISETP.EQ.OR.EX UP3, UPT, UR5, URZ, !UP0, UP1 ;  /* 0x000000ff0500728c */ /* 0x000fc8000c762710 */
[----:B------:R-:W-:-:S05]  /*0420*/  UP2UR UR45, UPR, URZ, 0x8 ;  /* 0x00000008ff2d7883 */ /* 0x000fca0008000000 */
[----:B------:R-:W-:Y:S07]  /*0430*/  BRA.U !UP3, `(.L_x_8) ;  /* 0x000000010b1c7547 */ /* 0x000fee000b800000 */
[----:B------:R-:W-:Y:S02]  /*0440*/  UISETP.NE.U32.AND UP2, UPT, UR4, URZ, UPT ;  /* 0x000000ff0400728c */ /* 0x000fe4000bf45070 */
[----:B------:R-:W-:Y:S02]  /*0450*/  UISETP.NE.AND UP1, UPT, UR39, URZ, UPT ;  /* 0x000000ff2700728c */ /* 0x000fe4000bf25270 */
[----:B------:R-:W-:Y:S02]  /*0460*/  UISETP.NE.AND.EX UP2, UPT, UR5, URZ, UPT, UP2 ;  /* 0x000000ff0500728c */ /* 0x000fe4000bf45320 */
[----:B------:R-:W-:-:S09]  /*0470*/  USEL UR4, URZ, 0xffffffff, UP0 ;  /* 0xffffffffff047887 */ /* 0x000fd20008000000 */
[----:B------:R-:W-:-:S04]  /*0480*/  @!UP2 USEL UR4, URZ, 0xffffffff, UP1 ;  /* 0xffffffffff04a887 */ /* 0x000fc80008800000 */
[----:B------:R-:W-:-:S04]  /*0490*/  ULOP3.LUT UR4, UR4, 0x1, URZ, 0xc0, !UPT ;  /* 0x0000000104047892 */ /* 0x000fc8000f8ec0ff */
[----:B------:R-:W-:-:S11]  /*04a0*/  UISETP.NE.U32.AND UP2, UPT, UR4, 0x1, UPT ;  /* 0x000000010400788c */ /* 0x000fd6000bf45070 */
.L_x_8:
[----:B------:R-:W1:Y:S01]  /*04b0*/  SHFL.IDX PT, R2, R207, RZ, 0x1f ;  /* 0x00001fffcf027589 */ /* 0x000e6200000e0000 */
[----:B------:R-:W-:-:S04]  /*04c0*/  UISETP.NE.AND UP1, UPT, UR8, 0x2, UPT ;  /* 0x000000020800788c */ /* 0x000fc8000bf25270 */
[----:B------:R-:W-:Y:S01]  /*04d0*/  USEL UR6, URZ, 0x1, UP1 ;  /* 0x00000001ff067887 */ /* 0x000fe20008800000 */
[----:B-1----:R-:W-:-:S13]  /*04e0*/  ISETP.NE.AND P0, PT, R2, RZ, PT ;  /* 0x000000ff0200720c */ /* 0x002fda0003f05270 */
[----:B------:R-:W-:Y:S05]  /*04f0*/  @P0 BRA `(.L_x_9) ;  /* 0x0000000000400947 */ /* 0x000fea0003800000 */
[----:B------:R-:W1:Y:S01]  /*0500*/  S2UR UR5, SR_CgaCtaId ;  /* 0x00000000000579c3 */ /* 0x000e620000008800 */
[----:B------:R-:W-:Y:S01]  /*0510*/  UMOV UR7, 0x400 ;  /* 0x0000040000077882 */ /* 0x000fe20000000000 */
[----:B------:R-:W-:Y:S01]  /*0520*/  UMOV UR4, 0x1 ;  /* 0x0000000100047882 */ /* 0x000fe20000000000 */
[----:B------:R-:W-:Y:S01]  /*0530*/  ELECT P0, URZ, PT ;  /* 0x0000000000ff782f */ /* 0x000fe20003800000 */
[----:B------:R-:W-:-:S04]  /*0540*/  UIADD3 UR10, UPT, UPT, -UR4, 0x100000, URZ ;  /* 0x00100000040a7890 */ /* 0x000fc8000fffe1ff */
[----:B------:R-:W-:Y:S02]  /*0550*/  USHF.L.U32 UR11, UR10, 0xb, URZ ;  /* 0x0000000b0a0b7899 */ /* 0x000fe400080006ff */
[----:B------:R-:W-:Y:S02]  /*0560*/  USHF.L.U32 UR10, UR10, 0x1, URZ ;  /* 0x000000010a0a7899 */ /* 0x000fe400080006ff */
[----:B-1----:R-:W-:Y:S01]  /*0570*/  ULEA UR5, UR5, UR7, 0x18 ;  /* 0x0000000705057291 */ /* 0x002fe2000f8ec0ff */
[----:B------:R-:W1:Y:S11]  /*0580*/  FENCE.VIEW.ASYNC.S ;  /* 0x00000000000073c6 */ /* 0x000e760000000000 */
[----:B-1----:R1:W4:Y:S01]  /*0590*/  SYNCS.EXCH.64 URZ, [UR5], UR10 ;  /* 0x0000000a05ff75b2 */ /* 0x0023220008000100 */
[----:B------:R1:W1:Y:S01]  /*05a0*/  SYNCS.EXCH.64 URZ, [UR5+0x18], UR10 ;  /* 0x0000180a05ff75b2 */ /* 0x0002620008000100 */
[----:B------:R1:W1:Y:S01]  /*05b0*/  SYNCS.EXCH.64 URZ, [UR5+0x8], UR10 ;  /* 0x0000080a05ff75b2 */ /* 0x0002620008000100 */
[----:B------:R1:W1:Y:S01]  /*05c0*/  SYNCS.EXCH.64 URZ, [UR5+0x20], UR10 ;  /* 0x0000200a05ff75b2 */ /* 0x0002620008000100 */
[----:B------:R1:W1:Y:S01]  /*05d0*/  SYNCS.EXCH.64 URZ, [UR5+0x10], UR10 ;  /* 0x0000100a05ff75b2 */ /* 0x0002620008000100 */
[----:B------:R1:W1:Y:S01]  /*05e0*/  SYNCS.EXCH.64 URZ, [UR5+0x28], UR10 ;  /* 0x0000280a05ff75b2 */ /* 0x0002620008000100 */
[----:B------:R-:W-:Y:S01]  /*05f0*/  NOP ;  /* 0x0000000000007918 */ /* 0x000fe20000000000 */
.L_x_9:
[----:B------:R-:W2:Y:S01]  /*0600*/  SHFL.IDX PT, R2, R207, RZ, 0x1f ;  /* 0x00001fffcf027589 */ /* 0x000ea200000e0000 */
[----:B------:R-:W-:Y:S01]  /*0610*/  NOP ;  /* 0x0000000000007918 */ /* 0x000fe20000000000 */
[----:B--2---:R-:W-:-:S13]  /*0620*/  ISETP.NE.AND P0, PT, R2, 0x1, PT ;  /* 0x000000010200780c */ /* 0x004fda0003f05270 */
[----:B------:R-:W-:Y:S05]  /*0630*/  @P0 BRA `(.L_x_10) ;  /* 0x0000000000400947 */ /* 0x000fea0003800000 */
[----:B------:R-:W2:Y:S01]  /*0640*/  S2UR UR7, SR_CgaCtaId ;  /* 0x00000000000779c3 */ /* 0x000ea20000008800 */
[----:B------:R-:W-:Y:S01]  /*0650*/  UMOV UR9, 0x400 ;  /* 0x0000040000097882 */ /* 0x000fe20000000000 */
[----:B-1----:R-:W-:Y:S01]  /*0660*/  UMOV UR5, 0x20 ;  /* 0x0000002000057882 */ /* 0x002fe20000000000 */
[----:B------:R-:W-:Y:S01]  /*0670*/  UMOV UR4, 0x80 ;  /* 0x0000008000047882 */ /* 0x000fe20000000000 */
[----:B------:R-:W-:-:S04]  /*0680*/  UIADD3 UR10, UPT, UPT, -UR5, 0x100000, URZ ;  /* 0x00100000050a7890 */ /* 0x000fc8000fffe1ff */
[----:B------:R-:W-:Y:S02]  /*0690*/  USHF.L.U32 UR11, UR10, 0xb, URZ ;  /* 0x0000000b0a0b7899 */ /* 0x000fe400080006ff */
[----:B------:R-:W-:Y:S02]  /*06a0*/  USHF.L.U32 UR10, UR10, 0x1, URZ ;  /* 0x000000010a0a7899 */ /* 0x000fe400080006ff */
[----:B------:R-:W-:-:S04]  /*06b0*/  UIADD3 UR4, UPT, UPT, -UR4, 0x100000, URZ ;  /* 0x0010000004047890 */ /* 0x000fc8000fffe1ff */
[----:B------:R-:W-:Y:S02]  /*06c0*/  USHF.L.U32 UR5, UR4, 0xb, URZ ;  /* 0x0000000b04057899 */ /* 0x000fe400080006ff */
[----:B------:R-:W-:Y:S01]  /*06d0*/  USHF.L.U32 UR4, UR4, 0x1, URZ ;  /* 0x0000000104047899 */ /* 0x000fe200080006ff */
[----:B------:R-:W-:Y:S01]  /*06e0*/  ELECT P0, URZ, PT ;  /* 0x0000000000ff782f */ /* 0x000fe20003800000 */
[----:B--2---:R-:W-:Y:S01]  /*06f0*/  ULEA UR7, UR7, UR9, 0x18 ;  /* 0x0000000907077291 */ /* 0x004fe2000f8ec0ff */
[----:B------:R-:W1:Y:S11]  /*0700*/  FENCE.VIEW.ASYNC.S ;  /* 0x00000000000073c6 */ /* 0x000e760000000000 */
[----:B-1----:R2:W1:Y:S01]  /*0710*/  SYNCS.EXCH.64 URZ, [UR7+0x30], UR10 ;  /* 0x0000300a07ff75b2 */ /* 0x0024620008000100 */
[----:B------:R2:W1:Y:S02]  /*0720*/  SYNCS.EXCH.64 URZ, [UR7+0x38], UR4 ;  /* 0x0000380407ff75b2 */ /* 0x0004640008000100 */
[----:B--2---:R-:W-:Y:S01]  /*0730*/  NOP ;  /* 0x0000000000007918 */ /* 0x004fe20000000000 */
.L_x_10:
[----:B------:R-:W2:Y:S01]  /*0740*/  SHFL.IDX PT, R2, R207, RZ, 0x1f ;  /* 0x00001fffcf027589 */ /* 0x000ea200000e0000 */
[----:B------:R-:W-:Y:S01]  /*0750*/  NOP ;  /* 0x0000000000007918 */ /* 0x000fe20000000000 */
[----:B--2---:R-:W-:-:S13]  /*0760*/  ISETP.NE.AND P0, PT, R2, 0x3, PT ;  /* 0x000000030200780c */ /* 0x004fda0003f05270 */
[----:B------:R-:W-:Y:S05]  /*0770*/  @P0 BRA `(.L_x_11) ;  /* 0x0000000000300947 */ /* 0x000fea0003800000 */
[----:B-1----:R-:W1:Y:S01]  /*0780*/  S2UR UR5, SR_CgaCtaId ;  /* 0x00000000000579c3 */ /* 0x002e620000008800 */
        /* <DEDUP_REMOVED lines=8> */
[----:B-1----:R2:W1:Y:S01]  /*0810*/  SYNCS.EXCH.64 URZ, [UR5+0x40], UR10 ;  /* 0x0000400a05ff75b2 */ /* 0x0024620008000100 */
[----:B------:R2:W1:Y:S02]  /*0820*/  SYNCS.EXCH.64 URZ, [UR5+0x48], UR10 ;  /* 0x0000480a05ff75b2 */ /* 0x0004640008000100 */
[----:B--2---:R-:W-:Y:S01]  /*0830*/  NOP ;  /* 0x0000000000007918 */ /* 0x004fe20000000000 */
.L_x_11:
[----:B------:R-:W2:Y:S01]  /*0840*/  SHFL.IDX PT, R2, R207, RZ, 0x1f ;  /* 0x00001fffcf027589 */ /* 0x000ea200000e0000 */
[----:B------:R-:W-:Y:S01]  /*0850*/  NOP ;  /* 0x0000000000007918 */ /* 0x000fe20000000000 */
[----:B--2---:R-:W-:-:S13]  /*0860*/  ISETP.NE.AND P0, PT, R2, 0x4, PT ;  /* 0x000000040200780c */ /* 0x004fda0003f05270 */
[----:B------:R-:W-:Y:S05]  /*0870*/  @P0 BRA `(.L_x_12) ;  /* 0x00000000004c0947 */ /* 0x000fea0003800000 */
[----:B-1----:R-:W1:Y:S01]  /*0880*/  S2UR UR5, SR_CgaCtaId ;  /* 0x00000000000579c3 */ /* 0x002e620000008800 */
[----:B------:R-:W-:Y:S01]  /*0890*/  UMOV UR9, 0x100 ;  /* 0x0000010000097882 */ /* 0x000fe20000000000 */
[----:B------:R-:W-:Y:S01]  /*08a0*/  UMOV UR7, 0x400 ;  /* 0x0000040000077882 */ /* 0x000fe20000000000 */
[----:B------:R-:W-:Y:S01]  /*08b0*/  USEL UR9, UR9, 0xe0, UP2 ;  /* 0x000000e009097887 */ /* 0x000fe20009000000 */
[----:B------:R-:W-:Y:S01]  /*08c0*/  UMOV UR4, 0x1 ;  /* 0x0000000100047882 */ /* 0x000fe20000000000 */
[----:B------:R-:W-:Y:S01]  /*08d0*/  ELECT P0, URZ, PT ;  /* 0x0000000000ff782f */ /* 0x000fe20003800000 */
[----:B------:R-:W-:-:S04]  /*08e0*/  UIADD3 UR10, UPT, UPT, -UR4, 0x100000, URZ ;  /* 0x00100000040a7890 */ /* 0x000fc8000fffe1ff */
[----:B------:R-:W-:Y:S02]  /*08f0*/  USHF.L.U32 UR11, UR10, 0xb, URZ ;  /* 0x0000000b0a0b7899 */ /* 0x000fe400080006ff */
[----:B------:R-:W-:Y:S02]  /*0900*/  USHF.L.U32 UR10, UR10, 0x1, URZ ;  /* 0x000000010a0a7899 */ /* 0x000fe400080006ff */
[----:B------:R-:W-:-:S04]  /*0910*/  UIADD3 UR12, UPT, UPT, -UR9, 0x100000, URZ ;  /* 0x00100000090c7890 */ /* 0x000fc8000fffe1ff */
[----:B------:R-:W-:Y:S02]  /*0920*/  USHF.L.U32 UR13, UR12, 0xb, URZ ;  /* 0x0000000b0c0d7899 */ /* 0x000fe400080006ff */
[----:B------:R-:W-:Y:S02]  /*0930*/  USHF.L.U32 UR12, UR12, 0x1, URZ ;  /* 0x000000010c0c7899 */ /* 0x000fe400080006ff */
[----:B-1----:R-:W-:Y:S01]  /*0940*/  ULEA UR5, UR5, UR7, 0x18 ;  /* 0x0000000705057291 */ /* 0x002fe2000f8ec0ff */
[----:B------:R-:W1:Y:S11]  /*0950*/  FENCE.VIEW.ASYNC.S ;  /* 0x00000000000073c6 */ /* 0x000e760000000000 */
[----:B-1----:R2:W1:Y:S01]  /*0960*/  SYNCS.EXCH.64 URZ, [UR5+0x50], UR10 ;  /* 0x0000500a05ff75b2 */ /* 0x0024620008000100 */
[----:B------:R2:W1:Y:S01]  /*0970*/  SYNCS.EXCH.64 URZ, [UR5+0x60], UR12 ;  /* 0x0000600c05ff75b2 */ /* 0x0004620008000100 */
[----:B------:R2:W1:Y:S01]  /*0980*/  SYNCS.EXCH.64 URZ, [UR5+0x58], UR10 ;  /* 0x0000580a05ff75b2 */ /* 0x0004620008000100 */
[----:B------:R2:W1:Y:S02]  /*0990*/  SYNCS.EXCH.64 URZ, [UR5+0x68], UR12 ;  /* 0x0000680c05ff75b2 */ /* 0x0004640008000100 */
[----:B--2---:R-:W-:Y:S01]  /*09a0*/  NOP ;  /* 0x0000000000007918 */ /* 0x004fe20000000000 */
.L_x_12:
        /* <DEDUP_REMOVED lines=18> */
[----:B------:R2:W1:Y:S01]  /*0ad0*/  SYNCS.EXCH.64 URZ, [UR7+0x90], UR4 ;  /* 0x0000900407ff75b2 */ /* 0x0004620008000100 */
[----:B------:R2:W1:Y:S01]  /*0ae0*/  SYNCS.EXCH.64 URZ, [UR7+0x78], UR10 ;  /* 0x0000780a07ff75b2 */ /* 0x0004620008000100 */
[----:B------:R2:W1:Y:S01]  /*0af0*/  SYNCS.EXCH.64 URZ, [UR7+0x98], UR4 ;  /* 0x0000980407ff75b2 */ /* 0x0004620008000100 */
[----:B------:R2:W1:Y:S01]  /*0b00*/  SYNCS.EXCH.64 URZ, [UR7+0x80], UR10 ;  /* 0x0000800a07ff75b2 */ /* 0x0004620008000100 */
[----:B------:R2:W1:Y:S01]  /*0b10*/  SYNCS.EXCH.64 URZ, [UR7+0xa0], UR4 ;  /* 0x0000a00407ff75b2 */ /* 0x0004620008000100 */
[----:B------:R2:W1:Y:S01]  /*0b20*/  SYNCS.EXCH.64 URZ, [UR7+0x88], UR10 ;  /* 0x0000880a07ff75b2 */ /* 0x0004620008000100 */
[----:B------:R2:W1:Y:S02]  /*0b30*/  SYNCS.EXCH.64 URZ, [UR7+0xa8], UR4 ;  /* 0x0000a80407ff75b2 */ /* 0x0004640008000100 */
[----:B--2---:R-:W-:Y:S01]  /*0b40*/  NOP ;  /* 0x0000000000007918 */ /* 0x004fe20000000000 */
.L_x_13:
        /* <DEDUP_REMOVED lines=18> */
.L_x_14:
[----:B-1----:R-:W1:Y:S01]  /*0c70*/  S2UR UR5, SR_CTAID.X ;  /* 0x00000000000579c3 */ /* 0x002e620000002500 */
[----:B------:R-:W-:-:S05]  /*0c80*/  CS2R.32 R201, SR_CgaSize ;  /* 0x0000000000c97805 */ /* 0x000fca0000008a00 */
[----:B------:R-:W-:-:S05]  /*0c90*/  IMAD R201, R201, -0xa0, RZ ;  /* 0xffffff60c9c97824 */ /* 0x000fca00078e02ff */
[----:B------:R-:W-:-:S14]  /*0ca0*/  R2UR UR9, R201 ;  /* 0x00000000c90972ca */ /* 0x000fdc00000e0000 */
[----:B------:R-:W2:Y:S01]  /*0cb0*/  LDCU UR9, c[0x0][UR9+0x2b0] ;  /* 0x00005600090977ac */ /* 0x000ea20008000800 */
[----:B------:R-:W-:Y:S01]  /*0cc0*/  NOP ;  /* 0x0000000000007918 */ /* 0x000fe20000000000 */
[----:B------:R-:W-:-:S05]  /*0cd0*/  CS2R.32 R201, SR_CgaSize ;  /* 0x0000000000c97805 */ /* 0x000fca0000008a00 */
[----:B------:R-:W-:-:S05]  /*0ce0*/  IMAD R201, R201, -0xa0, RZ ;  /* 0xffffff60c9c97824 */ /* 0x000fca00078e02ff */
[----:B------:R-:W-:-:S14]  /*0cf0*/  R2UR UR7, R201 ;  /* 0x00000000c90772ca */ /* 0x000fdc00000e0000 */
[----:B------:R-:W3:Y:S01]  /*0d00*/  LDCU UR7, c[0x0][UR7+0x2b4] ;  /* 0x00005680070777ac */ /* 0x000ee20008000800 */
[----:B------:R-:W4:Y:S08]  /*0d10*/  S2UR UR4, SR_CTAID.Y ;  /* 0x00000000000479c3 */ /* 0x000f300000002600 */
[----:B------:R-:W3:Y:S01]  /*0d20*/  LDC R9, c[0x0][0xb24] ;  /* 0x0002c900ff097b82 */ /* 0x000ee20000000800 */
[----:B-1----:R-:W-:-:S02]  /*0d30*/  I2FP.F32.U32 R4, UR5 ;  /* 0x0000000500047c45 */ /* 0x002fc40008201000 */
[----:B------:R-:W-:-:S05]  /*0d40*/  CS2R.32 R5, SR_CgaSize ;  /* 0x0000000000057805 */ /* 0x000fca0000008a00 */
[----:B------:R-:W-:-:S06]  /*0d50*/  IMAD R5, R5, -0xa0, RZ ;  /* 0xffffff6005057824 */ /* 0x000fcc00078e02ff */
[----:B------:R-:W1:Y:S01]  /*0d60*/  LDC R5, c[0x0][R5+0x2a0] ;  /* 0x0000a80005057b82 */ /* 0x000e620000000800 */
[----:B------:R-:W-:Y:S01]  /*0d70*/  MOV R201, UR5 ;  /* 0x0000000500c97c02 */ /* 0x000fe20008000f00 */
[----:B--2---:R-:W-:Y:S01]  /*0d80*/  FMUL R4, R4, UR9 ;  /* 0x0000000904047c20 */ /* 0x004fe20008400000 */
[----:B----4-:R-:W-:Y:S02]  /*0d90*/  I2FP.F32.U32 R2, UR4 ;  /* 0x0000000400027c45 */ /* 0x010fe40008201000 */
[----:B------:R-:W-:-:S05]  /*0da0*/  CS2R.32 R3, SR_CgaSize ;  /* 0x0000000000037805 */ /* 0x000fca0000008a00 */
[----:B------:R-:W-:-:S06]  /*0db0*/  IMAD R3, R3, -0xa0, RZ ;  /* 0xffffff6003037824 */ /* 0x000fcc00078e02ff */
[----:B------:R-:W2:Y:S01]  /*0dc0*/  LDC R3, c[0x0][R3+0x2a4] ;  /* 0x0000a90003037b82 */ /* 0x000ea20000000800 */
[----:B------:R-:W4:Y:S01]  /*0dd0*/  F2I.U32.TRUNC.NTZ R200, R4 ;  /* 0x0000000400c87305 */ /* 0x000f22000020f000 */
[----:B------:R-:W-:Y:S01]  /*0de0*/  MOV R199, UR4 ;  /* 0x0000000400c77c02 */ /* 0x000fe20008000f00 */
[----:B---3--:R-:W-:-:S05]  /*0df0*/  FMUL R2, R2, UR7 ;  /* 0x0000000702027c20 */ /* 0x008fca0008400000 */
[----:B------:R-:W-:Y:S01]  /*0e00*/  BAR.SYNC.DEFER_BLOCKING 0x0 ;  /* 0x0000000000007b1d */ /* 0x000fe20000010000 */
[----:B------:R-:W-:-:S05]  /*0e10*/  ISETP.GE.AND P0, PT, R9, 0x1, PT ;  /* 0x000000010900780c */ /* 0x000fca0003f06270 */
[----:B------:R-:W3:Y:S02]  /*0e20*/  F2I.U32.TRUNC.NTZ R198, R2 ;  /* 0x0000000200c67305 */ /* 0x000ee4000020f000 */
[----:B------:R-:W2:Y:S01]  /*0e30*/  S2UR UR36, SR_CTAID.Z ;  /* 0x00000000002479c3 */ /* 0x000ea20000002700 */
[----:B----4-:R-:W-:-:S05]  /*0e40*/  IADD3 R200, PT, PT, -R200, RZ, RZ ;  /* 0x000000ffc8c87210 */ /* 0x010fca0007ffe1ff */
[----:B-1----:R-:W-:Y:S01]  /*0e50*/  IMAD R200, R5, R200, UR5 ;  /* 0x0000000505c87e24 */ /* 0x002fe2000f8e02c8 */
[----:B---3--:R-:W-:-:S05]  /*0e60*/  IADD3 R198, PT, PT, -R198, RZ, RZ ;  /* 0x000000ffc6c67210 */ /* 0x008fca0007ffe1ff */
[----:B--2---:R-:W-:Y:S01]  /*0e70*/  IMAD R198, R3, R198, UR4 ;  /* 0x0000000403c67e24 */ /* 0x004fe2000f8e02c6 */
[----:B------:R-:W-:Y:S06]  /*0e80*/  @!P0 BRA `(.L_x_15) ;  /* 0x0000000000b88947 */ /* 0x000fec0003800000 */
[----:B------:R-:W1:Y:S01]  /*0e90*/  LDC.64 R4, c[0x0][0xb18] ;  /* 0x0002c600ff047b82 */ /* 0x000e620000000a00 */
[----:B------:R-:W-:-:S07]  /*0ea0*/  ISETP.NE.AND P0, PT, R9, 0x1, PT ;  /* 0x000000010900780c */ /* 0x000fce0003f05270 */
[----:B------:R-:W2:Y:S08]  /*0eb0*/  LDC R10, c[0x0][0xb0c] ;  /* 0x0002c300ff0a7b82 */ /* 0x000eb00000000800 */
[----:B------:R-:W3:Y:S08]  /*0ec0*/  LDC R11, c[0x0][0x370] ;  /* 0x0000dc00ff0b7b82 */ /* 0x000ef00000000800 */
[----:B------:R-:W4:Y:S01]  /*0ed0*/  LDC R12, c[0x0][0x374] ;  /* 0x0000dd00ff0c7b82 */ /* 0x000f220000000800 */
[----:B-1----:R-:W-:-:S07]  /*0ee0*/  ISETP.NE.AND P1, PT, R4, 0x1, PT ;  /* 0x000000010400780c */ /* 0x002fce0003f25270 */
[----:B------:R-:W3:Y:S01]  /*0ef0*/  LDC.64 R6, c[0x0][0xb10] ;  /* 0x0002c400ff067b82 */ /* 0x000ee20000000a00 */
[----:B--2---:R-:W-:-:S07]  /*0f00*/  ISETP.NE.AND P2, PT, R10, 0x1, PT ;  /* 0x000000010a00780c */ /* 0x004fce0003f45270 */
[----:B------:R-:W1:Y:S08]  /*0f10*/  LDC R8, c[0x0][0xb20] ;  /* 0x0002c800ff087b82 */ /* 0x000e700000000800 */
[----:B------:R-:W2:Y:S01]  /*0f20*/  LDC.64 R2, c[0x0][0xb28] ;  /* 0x0002ca00ff027b82 */ /* 0x000ea20000000a00 */
[----:B----4-:R-:W-:-:S04]  /*0f30*/  IMAD.HI.U32 R13, R12, R5, RZ ;  /* 0x000000050c0d7227 */ /* 0x010fc800078e00ff */
[----:B------:R-:W-:-:S04]  /*0f40*/  IMAD.HI.U32 R5, R199, R5, RZ ;  /* 0x00000005c7057227 */ /* 0x000fc800078e00ff */
[----:B---3--:R-:W-:-:S04]  /*0f50*/  IMAD.HI.U32 R14, R11, R6, RZ ;  /* 0x000000060b0e7227 */ /* 0x008fc800078e00ff */
[----:B------:R-:W-:Y:S01]  /*0f60*/  IMAD.HI.U32 R16, R201, R6, RZ ;  /* 0x00000006c9107227 */ /* 0x000fe200078e00ff */
[-C--:B------:R-:W-:Y:S02]  /*0f70*/  @P2 SHF.R.U32.HI R11, RZ, R7.reuse, R14 ;  /* 0x00000007ff0b2219 */ /* 0x080fe4000001160e */
[-C--:B-1----:R-:W-:Y:S02]  /*0f80*/  @P1 SHF.R.U32.HI R12, RZ, R8.reuse, R13 ;  /* 0x00000008ff0c1219 */ /* 0x082fe4000001160d */
[----:B------:R-:W-:Y:S02]  /*0f90*/  SHF.R.U32.HI R8, RZ, R8, R5 ;  /* 0x00000008ff087219 */ /* 0x000fe40000011605 */
[----:B------:R-:W-:Y:S02]  /*0fa0*/  SHF.R.U32.HI R16, RZ, R7, R16 ;  /* 0x00000007ff107219 */ /* 0x000fe40000011610 */
[----:B------:R-:W-:Y:S01]  /*0fb0*/  SEL R5, R199, R8, !P1 ;  /* 0x00000008c7057207 */ /* 0x000fe20004800000 */
[----:B--2---:R-:W-:Y:S01]  /*0fc0*/  IMAD.HI.U32 R14, R12, R2, RZ ;  /* 0x000000020c0e7227 */ /* 0x004fe200078e00ff */
[----:B------:R-:W-:-:S03]  /*0fd0*/  SEL R7, R201, R16, !P2 ;  /* 0x00000010c9077207 */ /* 0x000fc60005000000 */
[----:B------:R-:W-:Y:S01]  /*0fe0*/  IMAD.HI.U32 R6, R11, R2, RZ ;  /* 0x000000020b067227 */ /* 0x000fe200078e00ff */
[----:B------:R-:W-:-:S04]  /*0ff0*/  @P0 SHF.R.U32.HI R12, RZ, R3, R14 ;  /* 0x00000003ff0c0219 */ /* 0x000fc8000001160e */
[----:B------:R-:W-:Y:S01]  /*1000*/  @P0 SHF.R.U32.HI R11, RZ, R3, R6 ;  /* 0x00000003ff0b0219 */ /* 0x000fe20000011606 */
[----:B------:R-:W-:-:S04]  /*1010*/  IMAD R12, R12, R9, RZ ;  /* 0x000000090c0c7224 */ /* 0x000fc800078e02ff */
[----:B------:R-:W-:Y:S01]  /*1020*/  IMAD R6, R11, R9, RZ ;  /* 0x000000090b067224 */ /* 0x000fe200078e02ff */
[----:B------:R-:W-:-:S04]  /*1030*/  ISETP.GE.AND P1, PT, R5, R12, PT ;  /* 0x0000000c0500720c */ /* 0x000fc80003f26270 */
[----:B------:R-:W-:Y:S01]  /*1040*/  ISETP.GE.OR P1, PT, R7, R6, P1 ;  /* 0x000000060700720c */ /* 0x000fe20000f26670 */
[----:B------:R-:W-:-:S05]  /*1050*/  IMAD.HI.U32 R6, R5, R2, RZ ;  /* 0x0000000205067227 */ /* 0x000fca00078e00ff */
[----:B------:R-:W-:-:S04]  /*1060*/  SHF.R.U32.HI R6, RZ, R3, R6 ;  /* 0x00000003ff067219 */ /* 0x000fc80000011606 */
[----:B------:R-:W-:-:S03]  /*1070*/  SEL R6, R5, R6, !P0 ;  /* 0x0000000605067207 */ /* 0x000fc60004000000 */
[----:B------:R-:W-:Y:S01]  /*1080*/  @!P1 IMAD.HI.U32 R8, R7, R2, RZ ;  /* 0x0000000207089227 */ /* 0x000fe200078e00ff */
[----:B------:R-:W-:-:S04]  /*1090*/  IADD3 R2, PT, PT, -R6, RZ, RZ ;  /* 0x000000ff06027210 */ /* 0x000fc80007ffe1ff */
[----:B------:R-:W-:Y:S01]  /*10a0*/  @!P1 SHF.R.U32.HI R8, RZ, R3, R8 ;  /* 0x00000003ff089219 */ /* 0x000fe20000011608 */
[----:B------:R-:W-:-:S03]  /*10b0*/  IMAD R2, R9, R2, R5 ;  /* 0x0000000209027224 */ /* 0x000fc600078e0205 */
[----:B------:R-:W-:Y:S02]  /*10c0*/  @!P1 SEL R3, R7, R8, !P0 ;  /* 0x0000000807039207 */ /* 0x000fe40004000000 */
[----:B------:R-:W-:-:S03]  /*10d0*/  IADD3 R8, PT, PT, -R5, RZ, RZ ;  /* 0x000000ff05087210 */ /* 0x000fc60007ffe1ff */
[--C-:B------:R-:W-:Y:S02]  /*10e0*/  @!P1 IMAD.IADD R6, R6, 0x1, -R3.reuse ;  /* 0x0000000106069824 */ /* 0x100fe400078e0a03 */
[----:B------:R-:W-:Y:S01]  /*10f0*/  @!P1 IMAD R3, R2, R11, R3 ;  /* 0x0000000b02039224 */ /* 0x000fe200078e0203 */
[----:B------:R-:W-:Y:S01]  /*1100*/  IADD3 R2, PT, PT, -R7, RZ, RZ ;  /* 0x000000ff07027210 */ /* 0x000fe20007ffe1ff */
[----:B------:R-:W-:Y:S02]  /*1110*/  @!P1 IMAD R5, R6, R9, R7 ;  /* 0x0000000906059224 */ /* 0x000fe400078e0207 */
[----:B------:R-:W-:Y:S02]  /*1120*/  IMAD R8, R4, R8, R199 ;  /* 0x0000000804087224 */ /* 0x000fe400078e02c7 */
[----:B------:R-:W-:Y:S02]  /*1130*/  @!P1 IMAD.MOV.U32 R7, RZ, RZ, R3 ;  /* 0x000000ffff079224 */ /* 0x000fe400078e0003 */
[----:B------:R-:W-:-:S02]  /*1140*/  IMAD R2, R10, R2, R201 ;  /* 0x000000020a027224 */ /* 0x000fc400078e02c9 */
[----:B------:R-:W-:Y:S02]  /*1150*/  IMAD R199, R5, R4, R8 ;  /* 0x0000000405c77224 */ /* 0x000fe400078e0208 */
[----:B------:R-:W-:Y:S02]  /*1160*/  IMAD R201, R7, R10, R2 ;  /* 0x0000000a07c97224 */ /* 0x000fe400078e0202 */
.L_x_15:
[----:B------:R-:W1:Y:S01]  /*1170*/  LDCU UR4, c[0x0][0xb30] ;  /* 0x00016600ff0477ac */ /* 0x000e620008000800 */
[----:B------:R-:W2:Y:S08]  /*1180*/  S2UR UR37, SR_CgaCtaId ;  /* 0x00000000002579c3 */ /* 0x000eb00000008800 */
[----:B------:R-:W3:Y:S01]  /*1190*/  LDC R22, c[0x0][0xb24] ;  /* 0x0002c900ff167b82 */ /* 0x000ee20000000800 */
[----:B-1----:R-:W-:-:S09]  /*11a0*/  UISETP.NE.AND UP1, UPT, UR4, 0x1, UPT ;  /* 0x000000010400788c */ /* 0x002fd2000bf25270 */
[----:B--2---:R-:W-:Y:S05]  /*11b0*/  BRA.U UP1, `(.L_x_16) ;  /* 0x0000000101407547 */ /* 0x004fea000b800000 */
[----:B------:R-:W1:Y:S08]  /*11c0*/  LDC.64 R4, c[0x0][0xb10] ;  /* 0x0002c400ff047b82 */ /* 0x000e700000000a00 */
[----:B------:R-:W2:Y:S08]  /*11d0*/  LDC.64 R2, c[0x0][0xb18] ;  /* 0x0002c600ff027b82 */ /* 0x000eb00000000a00 */
[----:B------:R-:W4:Y:S08]  /*11e0*/  LDC R6, c[0x0][0xb20] ;  /* 0x0002c800ff067b82 */ /* 0x000f300000000800 */
[----:B------:R-:W3:Y:S01]  /*11f0*/  LDC R8, c[0x0][0xb0c] ;  /* 0x0002c300ff087b82 */ /* 0x000ee20000000800 */
[----:B-1----:R-:W-:-:S05]  /*1200*/  IMAD.HI.U32 R4, R201, R4, RZ ;  /* 0x00000004c9047227 */ /* 0x002fca00078e00ff */
[----:B------:R-:W-:Y:S01]  /*1210*/  SHF.R.U32.HI R4, RZ, R5, R4 ;  /* 0x00000005ff047219 */ /* 0x000fe20000011604 */
[----:B--2---:R-:W-:Y:S01]  /*1220*/  IMAD.HI.U32 R3, R199, R3, RZ ;  /* 0x00000003c7037227 */ /* 0x004fe200078e00ff */
[----:B------:R-:W-:-:S04]  /*1230*/  ISETP.NE.AND P0, PT, R2, 0x1, PT ;  /* 0x000000010200780c */ /* 0x000fc80003f05270 */
[----:B----4-:R-:W-:-:S04]  /*1240*/  SHF.R.U32.HI R6, RZ, R6, R3 ;  /* 0x00000006ff067219 */ /* 0x010fc80000011603 */
[----:B------:R-:W-:Y:S02]  /*1250*/  SEL R3, R199, R6, !P0 ;  /* 0x00000006c7037207 */ /* 0x000fe40004000000 */
[----:B---3--:R-:W-:-:S04]  /*1260*/  ISETP.NE.AND P1, PT, R8, 0x1, PT ;  /* 0x000000010800780c */ /* 0x008fc80003f25270 */
[----:B------:R-:W-:-:S05]  /*1270*/  SEL R4, R201, R4, !P1 ;  /* 0x00000004c9047207 */ /* 0x000fca0004800000 */
[----:B------:R-:W-:Y:S02]  /*1280*/  IMAD.IADD R5, R3, 0x1, -R4 ;  /* 0x0000000103057824 */ /* 0x000fe400078e0a04 */
[----:B------:R-:W-:Y:S02]  /*1290*/  IMAD.IADD R3, R4, 0x1, -R3 ;  /* 0x0000000104037824 */ /* 0x000fe400078e0a03 */
[----:B------:R-:W-:Y:S02]  /*12a0*/  IMAD R201, R5, R8, R201 ;  /* 0x0000000805c97224 */ /* 0x000fe400078e02c9 */
[----:B------:R-:W-:-:S07]  /*12b0*/  IMAD R199, R3, R2, R199 ;  /* 0x0000000203c77224 */ /* 0x000fce00078e02c7 */
.L_x_16:
[----:B------:R-:W-:Y:S01]  /*12c0*/  BAR.SYNC.DEFER_BLOCKING 0x0 ;  /* 0x0000000000007b1d */ /* 0x000fe20000010000 */
[----:B------:R-:W-:Y:S01]  /*12d0*/  UISETP.NE.AND UP1, UPT, UR8, 0x2, UPT ;  /* 0x000000020800788c */ /* 0x000fe2000bf25270 */
[----:B------:R-:W-:Y:S02]  /*12e0*/  ISETP.NE.OR P5, PT, R0, 0x2, !P5 ;  /* 0x000000020000780c */ /* 0x000fe40006fa5670 */
[----:B------:R-:W-:-:S06]  /*12f0*/  LOP3.LUT R2, R212, 0x1f, RZ, 0xc0, !PT ;  /* 0x0000001fd4027812 */ /* 0x000fcc00078ec0ff */
[----:B------:R-:W-:Y:S05]  /*1300*/  BRA.U UP1, `(.L_x_17) ;  /* 0x0000001101947547 */ /* 0x000fea000b800000 */
[----:B------:R-:W1:Y:S01]  /*1310*/  LDCU UR15, c[0x0][0x38c] ;  /* 0x00007180ff0f77ac */ /* 0x000e620008000800 */
[----:B------:R-:W2:Y:S01]  /*1320*/  LDC R9, c[0x0][0x370] ;  /* 0x0000dc00ff097b82 */ /* 0x000ea20000000800 */
[----:B------:R-:W-:Y:S01]  /*1330*/  PLOP3.LUT P1, PT, PT, PT, UP2, 0x80, 0x8 ;  /* 0x000000000008781c */ /* 0x000fe20003f2f028 */
[----:B------:R-:W-:Y:S01]  /*1340*/  HFMA2 R12, -RZ, RZ, 0, 0 ;  /* 0x00000000ff0c7431 */ /* 0x000fe200000001ff */
[----:B------:R-:W-:Y:S01]  /*1350*/  ISETP.EQ.OR P4, PT, R2, RZ, P5 ;  /* 0x000000ff0200720c */ /* 0x000fe20002f82670 */
[----:B------:R-:W-:Y:S01]  /*1360*/  IMAD.MOV.U32 R15, RZ, RZ, 0x1 ;  /* 0x00000001ff0f7424 */ /* 0x000fe200078e00ff */
[----:B------:R-:W-:Y:S01]  /*1370*/  PLOP3.LUT P1, PT, P1, PT, PT, 0x8, 0x80 ;  /* 0x000000000080781c */ /* 0x000fe20000f2e170 */
[----:B------:R-:W-:Y:S01]  /*1380*/  IMAD.MOV.U32 R14, RZ, RZ, RZ ;  /* 0x000000ffff0e7224 */ /* 0x000fe200078e00ff */
[----:B------:R-:W-:Y:S01]  /*1390*/  MOV R8, 0x1 ;  /* 0x0000000100087802 */ /* 0x000fe20000000f00 */
[----:B------:R-:W4:Y:S01]  /*13a0*/  LDC R0, c[0x0][0x374] ;  /* 0x0000dd00ff007b82 */ /* 0x000f220000000800 */
[----:B------:R-:W-:Y:S01]  /*13b0*/  IMAD.MOV.U32 R10, RZ, RZ, RZ ;  /* 0x000000ffff0a7224 */ /* 0x000fe200078e00ff */
[----:B------:R-:W2:Y:S01]  /*13c0*/  LDCU.64 UR30, c[0x0][0x348] ;  /* 0x00006900ff1e77ac */ /* 0x000ea20008000a00 */
[----:B------:R-:W-:Y:S01]  /*13d0*/  UMOV UR13, URZ ;  /* 0x000000ff000d7c82 */ /* 0x000fe20008000000 */
[----:B-1----:R-:W-:-:S04]  /*13e0*/  UIADD3 UR5, UPT, UPT, UR15, 0xff, URZ ;  /* 0x000000ff0f057890 */ /* 0x002fc8000fffe0ff */
[----:B------:R-:W-:-:S04]  /*13f0*/  USHF.R.S32.HI UR4, URZ, 0x1f, UR5 ;  /* 0x0000001fff047899 */ /* 0x000fc80008011405 */
[----:B------:R-:W-:-:S04]  /*1400*/  ULEA.HI UR4, UR4, UR5, URZ, 0x8 ;  /* 0x0000000504047291 */ /* 0x000fc8000f8f40ff */
[----:B------:R-:W-:Y:S02]  /*1410*/  USHF.R.S32.HI UR22, URZ, 0x8, UR4 ;  /* 0x00000008ff167899 */ /* 0x000fe40008011404 */
[----:B------:R-:W-:Y:S02]  /*1420*/  UIADD3 UR4, UPT, UPT, UR15, -0x1, URZ ;  /* 0xffffffff0f047890 */ /* 0x000fe4000fffe0ff */
[----:B------:R-:W-:Y:S02]  /*1430*/  UISETP.LT.U32.AND UP0, UPT, UR22, 0x3, UPT ;  /* 0x000000031600788c */ /* 0x000fe4000bf01070 */
[----:B------:R-:W-:Y:S02]  /*1440*/  UISETP.GE.U32.AND UP1, UPT, UR4, -0x1ff, UPT ;  /* 0xfffffe010400788c */ /* 0x000fe4000bf26070 */
[----:B------:R-:W-:Y:S02]  /*1450*/  USEL UR21, UR22, 0x3, UP0 ;  /* 0x0000000316157887 */ /* 0x000fe40008000000 */
[----:B------:R-:W-:-:S02]  /*1460*/  UIADD3 UR15, UPT, UPT, UR15, 0x1fe, URZ ;  /* 0x000001fe0f0f7890 */ /* 0x000fc4000fffe0ff */
[----:B------:R-:W-:Y:S02]  /*1470*/  UIADD3 UR7, UPT, UPT, UR21, -0x1, URZ ;  /* 0xffffffff15077890 */ /* 0x000fe4000fffe0ff */
[----:B------:R-:W-:-:S03]  /*1480*/  UIADD3 UR14, UPT, UPT, UR22, -UR21, URZ ;  /* 0x80000015160e7290 */ /* 0x000fc6000fffe0ff */
[----:B------:R-:W-:-:S04]  /*1490*/  @UP1 UIADD3 UR7, UPT, UPT, UR21, URZ, URZ ;  /* 0x000000ff15071290 */ /* 0x000fc8000fffe0ff */
[----:B--2---:R-:W-:-:S12]  /*14a0*/  UIADD3 UR7, UPT, UPT, UR7, 0x1, URZ ;  /* 0x0000000107077890 */ /* 0x004fd8000fffe0ff */
.L_x_35:
[----:B------:R-:W-:Y:S01]  /*14b0*/  UISETP.NE.AND UP0, UPT, UR37, URZ, UPT ;  /* 0x000000ff2500728c */ /* 0x000fe2000bf05270 */
[----:B------:R-:W1:Y:S08]  /*14c0*/  S2UR UR37, SR_CgaCtaId ;  /* 0x00000000002579c3 */ /* 0x000e700000008800 */
[----:B------:R-:W-:Y:S05]  /*14d0*/  BRA.U UP0, `(.L_x_18) ;  /* 0x0000000100347547 */ /* 0x000fea000b800000 */
[----:B------:R-:W2:Y:S01]  /*14e0*/  S2R R2, SR_CgaCtaId ;  /* 0x0000000000027919 */ /* 0x000ea20000008800 */
[----:B------:R-:W-:-:S04]  /*14f0*/  MOV R3, 0x400 ;  /* 0x0000040000037802 */ /* 0x000fc80000000f00 */
[----:B--2---:R-:W-:Y:S02]  /*1500*/  LEA R3, R2, R3, 0x18 ;  /* 0x0000000302037211 */ /* 0x004fe400078ec0ff */
[----:B------:R-:W-:-:S03]  /*1510*/  SHF.L.U32 R2, R8, 0x1f, RZ ;  /* 0x0000001f08027819 */ /* 0x000fc600000006ff */
[----:B------:R-:W-:-:S04]  /*1520*/  IMAD R3, R10, 0x8, R3 ;  /* 0x000000080a037824 */ /* 0x000fc800078e0203 */
[----:B------:R-:W2:Y:S02]  /*1530*/  SYNCS.PHASECHK.TRANS64.TRYWAIT P0, [R3+URZ+0xc0], R2 ;  /* 0x0000c002030075a7 */ /* 0x000ea400080011ff */
[----:B--2---:R-:W-:Y:S05]  /*1540*/  @!P0 BRA `(.L_x_19) ;  /* 0x0000007000ac8947 */ /* 0x004fea0003800000 */
.L_x_99:
[----:B------:R-:W-:Y:S01]  /*1550*/  VIADD R10, R10, 0x1 ;  /* 0x000000010a0a7836 */ /* 0x000fe20000000000 */
[----:B------:R2:W-:Y:S04]  /*1560*/  SYNCS.ARRIVE.TRANS64.A1T0 RZ, [R3+URZ+0xb0], RZ ;  /* 0x0000b0ff03ff79a7 */ /* 0x0005e800081000ff */
[----:B------:R-:W-:-:S04]  /*1570*/  ISETP.NE.AND P0, PT, R10, 0x2, PT ;  /* 0x000000020a00780c */ /* 0x000fc80003f05270 */
[----:B------:R-:W-:Y:S02]  /*1580*/  SEL R10, R10, RZ, P0 ;  /* 0x000000ff0a0a7207 */ /* 0x000fe40000000000 */
[----:B--2---:R-:W-:-:S04]  /*1590*/  SEL R3, RZ, 0x1, P0 ;  /* 0x00000001ff037807 */ /* 0x004fc80000000000 */
[----:B------:R-:W-:-:S07]  /*15a0*/  LOP3.LUT R8, R8, R3, RZ, 0x3c, !PT ;  /* 0x0000000308087212 */ /* 0x000fce00078e3cff */
.L_x_18:
[----:B------:R-:W-:Y:S01]  /*15b0*/  UMOV UR4, 0x400 ;  /* 0x0000040000047882 */ /* 0x000fe20000000000 */
[----:B------:R-:W-:Y:S01]  /*15c0*/  SHF.L.U32 R2, R15, 0x1f, RZ ;  /* 0x0000001f0f027819 */ /* 0x000fe200000006ff */
[----:B-1----:R-:W-:Y:S01]  /*15d0*/  ULEA UR4, UR37, UR4, 0x18 ;  /* 0x0000000425047291 */ /* 0x002fe2000f8ec0ff */
[----:B------:R-:W-:Y:S01]  /*15e0*/  R2UR UR35, R201 ;  /* 0x00000000c92372ca */ /* 0x000fe200000e0000 */
[----:B------:R-:W-:Y:S01]  /*15f0*/  UISETP.GE.U32.AND UP0, UPT, UR15, 0x1ff, UPT ;  /* 0x000001ff0f00788c */ /* 0x000fe2000bf06070 */
[----:B------:R-:W-:Y:S01]  /*1600*/  R2UR UR19, R199 ;  /* 0x00000000c71372ca */ /* 0x000fe200000e0000 */
[----:B------:R-:W-:Y:S01]  /*1610*/  ULEA UR5, UR13, UR4, 0x3 ;  /* 0x000000040d057291 */ /* 0x000fe2000f8e18ff */
[----:B------:R-:W-:-:S08]  /*1620*/  UMOV UR23, URZ ;  /* 0x000000ff00177c82 */ /* 0x000fd00008000000 */
[----:B------:R1:W2:Y:S01]  /*1630*/  SYNCS.PHASECHK.TRANS64.TRYWAIT P0, [UR5+0x18], R2 ;  /* 0x00001802ff0075a7 */ /* 0x0002a20008001105 */
[----:B------:R-:W-:Y:S02]  /*1640*/  USHF.L.U32 UR35, UR35, 0x6, URZ ;  /* 0x0000000623237899 */ /* 0x000fe400080006ff */
[----:B------:R-:W-:Y:S01]  /*1650*/  UIMAD UR19, UR19, 0xb0, URZ ;  /* 0x000000b0131378a4 */ /* 0x000fe2000f8e02ff */
[----:B------:R-:W-:Y:S11]  /*1660*/  BRA.U !UP0, `(.L_x_20) ;  /* 0x0000000108d87547 */ /* 0x000ff6000b800000 */
[----:B------:R-:W-:Y:S01]  /*1670*/  UMOV UR29, URZ ;  /* 0x000000ff001d7c82 */ /* 0x000fe20008000000 */
[----:B------:R-:W-:-:S05]  /*1680*/  UMOV UR6, UR13 ;  /* 0x0000000d00067c82 */ /* 0x000fca0008000000 */
.L_x_25:
[----:B--2---:R-:W-:Y:S01]  /*1690*/  @!P5 MOV R3, 0xf000 ;  /* 0x0000f0000003d802 */ /* 0x004fe20000000f00 */
[----:B-1----:R-:W-:Y:S01]  /*16a0*/  ULEA UR33, UR6, UR4, 0x3 ;  /* 0x0000000406217291 */ /* 0x002fe2000f8e18ff */
[----:B--2---:R-:W-:Y:S11]  /*16b0*/  @P0 BRA `(.L_x_21) ;  /* 0x00000000000c0947 */ /* 0x004ff60003800000 */
[----:B------:R-:W-:Y:S04]  /*16c0*/  SHF.L.U32 R5, R15, 0x1f, RZ ;  /* 0x0000001f0f057819 */ /* 0x000fe800000006ff */
[----:B------:R-:W2:Y:S02]  /*16d0*/  SYNCS.PHASECHK.TRANS64.TRYWAIT P0, [UR33+0x18], R5 ;  /* 0x00001805ff0075a7 */ /* 0x000ea40008001121 */
[----:B--2---:R-:W-:Y:S05]  /*16e0*/  @!P0 BRA `(.L_x_22) ;  /* 0x0000007000588947 */ /* 0x004fea0003800000 */
.L_x_21:
[----:B------:R2:W-:Y:S01]  /*16f0*/  @!P5 SYNCS.ARRIVE.TRANS64 RZ, [UR33], R3 ;  /* 0x00000003ffffd9a7 */ /* 0x0005e20008000021 */
[----:B------:R-:W-:Y:S04]  /*1700*/  BSSY.RECONVERGENT B0, `(.L_x_23) ;  /* 0x0000003000007945 */ /* 0x000fe80003800200 */
[----:B------:R-:W-:Y:S05]  /*1710*/  @P4 BRA `(.L_x_24) ;  /* 0x0000000000044947 */ /* 0x000fea0003800000 */
[----:B------:R-:W-:Y:S05]  /*1720*/  BPT.TRAP 0x1 ;  /* 0x000000040000795c */ /* 0x000fea0000300000 */
.L_x_24:
[----:B------:R-:W-:Y:S05]  /*1730*/  BSYNC.RECONVERGENT B0 ;  /* 0x0000000000007941 */ /* 0x000fea0003800200 */
.L_x_23:
[----:B------:R-:W-:Y:S02]  /*1740*/  UIADD3 UR13, UPT, UPT, UR6, 0x1, URZ ;  /* 0x00000001060d7890 */ /* 0x000fe4000fffe0ff */
[----:B------:R-:W-:Y:S02]  /*1750*/  UIADD3 UR42, UP1, UPT, UR30, 0x80, URZ ;  /* 0x000000801e2a7890 */ /* 0x000fe4000ff3e0ff */
[----:B------:R-:W-:Y:S02]  /*1760*/  UISETP.NE.AND UP0, UPT, UR13, 0x3, UPT ;  /* 0x000000030d00788c */ /* 0x000fe4000bf05270 */
[----:B------:R-:W-:Y:S02]  /*1770*/  ULEA UR24, UR6, UR4, 0xe ;  /* 0x0000000406187291 */ /* 0x000fe4000f8e70ff */
[----:B------:R-:W-:Y:S02]  /*1780*/  USEL UR9, URZ, 0x1, UP0 ;  /* 0x00000001ff097887 */ /* 0x000fe40008000000 */
[----:B------:R-:W-:Y:S02]  /*1790*/  USEL UR13, UR13, URZ, UP0 ;  /* 0x000000ff0d0d7287 */ /* 0x000fe40008000000 */
[----:B------:R-:W-:Y:S02]  /*17a0*/  USHF.L.U32 UR34, UR29, 0x8, URZ ;  /* 0x000000081d227899 */ /* 0x000fe400080006ff */
[----:B------:R-:W-:Y:S01]  /*17b0*/  ULEA UR8, UR13, UR4, 0x3 ;  /* 0x000000040d087291 */ /* 0x000fe2000f8e18ff */
[----:B------:R-:W-:Y:S01]  /*17c0*/  LOP3.LUT R15, R15, UR9, RZ, 0x3c, !PT ;  /* 0x000000090f0f7c12 */ /* 0x000fe2000f8e3cff */
[----:B------:R-:W-:Y:S02]  /*17d0*/  UIADD3.X UR43, UPT, UPT, URZ, UR31, URZ, UP1, !UPT ;  /* 0x0000001fff2b7290 */ /* 0x000fe40008ffe4ff */
[----:B------:R-:W-:Y:S01]  /*17e0*/  UIADD3 UR32, UPT, UPT, UR24, 0x5a00, URZ ;  /* 0x00005a0018207890 */ /* 0x000fe2000fffe0ff */
[----:B-1----:R-:W-:Y:S01]  /*17f0*/  SHF.L.U32 R2, R15, 0x1f, RZ ;  /* 0x0000001f0f027819 */ /* 0x002fe200000006ff */
[----:B------:R-:W-:Y:S01]  /*1800*/  UIADD3 UR26, UPT, UPT, UR34, 0x80, URZ ;  /* 0x00000080221a7890 */ /* 0x000fe2000fffe0ff */
[----:B------:R-:W-:Y:S02]  /*1810*/  UMOV UR40, 0x0 ;  /* 0x0000000000287882 */ /* 0x000fe40000000000 */
[----:B------:R1:W1:Y:S01]  /*1820*/  SYNCS.PHASECHK.TRANS64.TRYWAIT P0, [UR8+0x18], R2 ;  /* 0x00001802ff0075a7 */ /* 0x0002620008001108 */
[----:B------:R-:W-:Y:S01]  /*1830*/  UMOV UR41, 0x10000000 ;  /* 0x1000000000297882 */ /* 0x000fe20000000000 */
[----:B------:R-:W-:Y:S02]  /*1840*/  UIADD3 UR24, UPT, UPT, UR24, 0x7a00, URZ ;  /* 0x00007a0018187890 */ /* 0x000fe4000fffe0ff */
[----:B------:R1:W-:Y:S01]  /*1850*/  UTMALDG.3D [UR32], [UR42], desc[UR40] ;  /* 0x000028202a0075b4 */ /* 0x0003e20008011000 */
[----:B------:R-:W-:Y:S02]  /*1860*/  UIADD3 UR38, UP0, UPT, UR30, 0x180, URZ ;  /* 0x000001801e267890 */ /* 0x000fe4000ff1e0ff */
[----:B------:R-:W-:Y:S01]  /*1870*/  UIMAD UR5, UR6, 0xb000, UR4 ;  /* 0x0000b000060578a4 */ /* 0x000fe2000f8e0204 */
[----:B------:R-:W-:Y:S01]  /*1880*/  UMOV UR25, UR33 ;  /* 0x0000002100197c82 */ /* 0x000fe20008000000 */
[----:B------:R-:W-:Y:S01]  /*1890*/  UMOV UR27, UR35 ;  /* 0x00000023001b7c82 */ /* 0x000fe20008000000 */
[----:B------:R-:W-:Y:S01]  /*18a0*/  UMOV UR28, UR36 ;  /* 0x00000024001c7c82 */ /* 0x000fe20008000000 */
[----:B------:R-:W-:Y:S01]  /*18b0*/  UIADD3.X UR39, UPT, UPT, URZ, UR31, URZ, UP0, !UPT ;  /* 0x0000001fff277290 */ /* 0x000fe200087fe4ff */
[----:B------:R1:W-:Y:S01]  /*18c0*/  UTMALDG.3D [UR24], [UR42], desc[UR40] ;  /* 0x000028182a0075b4 */ /* 0x0003e20008011000 */
[----:B------:R-:W-:Y:S01]  /*18d0*/  UIADD3 UR16, UPT, UPT, UR5, 0x11a00, URZ ;  /* 0x00011a0005107890 */ /* 0x000fe2000fffe0ff */
[----:B------:R-:W-:Y:S01]  /*18e0*/  UMOV UR17, UR33 ;  /* 0x0000002100117c82 */ /* 0x000fe20008000000 */
[----:B------:R-:W-:Y:S01]  /*18f0*/  UMOV UR20, UR36 ;  /* 0x0000002400147c82 */ /* 0x000fe20008000000 */
[----:B------:R-:W-:Y:S01]  /*1900*/  UMOV UR18, UR34 ;  /* 0x0000002200127c82 */ /* 0x000fe20008000000 */
[----:B------:R-:W-:Y:S01]  /*1910*/  UIADD3 UR8, UPT, UPT, UR5, 0x17200, URZ ;  /* 0x0001720005087890 */ /* 0x000fe2000fffe0ff */
[----:B------:R-:W-:Y:S01]  /*1920*/  UMOV UR11, UR19 ;  /* 0x00000013000b7c82 */ /* 0x000fe20008000000 */
[----:B------:R-:W-:Y:S03]  /*1930*/  UMOV UR12, UR36 ;  /* 0x00000024000c7c82 */ /* 0x000fe60008000000 */
[----:B------:R1:W-:Y:S01]  /*1940*/  UTMALDG.3D [UR16], [UR38], desc[UR40] ;  /* 0x00002810260075b4 */ /* 0x0003e20008011000 */
[----:B------:R-:W-:Y:S01]  /*1950*/  UIADD3 UR29, UPT, UPT, UR29, 0x1, URZ ;  /* 0x000000011d1d7890 */ /* 0x000fe2000fffe0ff */
[----:B------:R-:W-:Y:S01]  /*1960*/  UMOV UR9, UR33 ;  /* 0x0000002100097c82 */ /* 0x000fe20008000000 */
[----:B------:R-:W-:Y:S02]  /*1970*/  UMOV UR10, UR26 ;  /* 0x0000001a000a7c82 */ /* 0x000fe40008000000 */
[----:B------:R-:W-:Y:S01]  /*1980*/  UISETP.NE.AND UP0, UPT, UR29, UR7, UPT ;  /* 0x000000071d00728c */ /* 0x000fe2000bf05270 */
[----:B------:R-:W-:Y:S01]  /*1990*/  UMOV UR23, UR7 ;  /* 0x0000000700177c82 */ /* 0x000fe20008000000 */
[----:B------:R1:W-:Y:S01]  /*19a0*/  UTMALDG.3D [UR8], [UR38], desc[UR40] ;  /* 0x00002808260075b4 */ /* 0x0003e20008011000 */
[----:B------:R-:W-:Y:S06]  /*19b0*/  UMOV UR6, UR13 ;  /* 0x0000000d00067c82 */ /* 0x000fec0008000000 */
[----:B------:R-:W-:Y:S05]  /*19c0*/  BRA.U UP0, `(.L_x_25) ;  /* 0xfffffffd00307547 */ /* 0x000fea000b83ffff */
.L_x_20:
[----:B------:R-:W-:Y:S01]  /*19d0*/  ULEA UR5, UR13, UR4, 0x3 ;  /* 0x000000040d057291 */ /* 0x000fe2000f8e18ff */
[----:B-1----:R-:W-:Y:S01]  /*19e0*/  SHF.L.U32 R2, R15, 0x1f, RZ ;  /* 0x0000001f0f027819 */ /* 0x002fe200000006ff */
[----:B------:R-:W-:Y:S01]  /*19f0*/  @!P1 SYNCS.ARRIVE.TRANS64.A1T0 RZ, [UR4+0x48], RZ ;  /* 0x000048ffffff99a7 */ /* 0x000fe20008100004 */
[----:B------:R-:W-:-:S06]  /*1a00*/  UISETP.GT.AND UP0, UPT, UR22, UR21, UPT ;  /* 0x000000151600728c */ /* 0x000fcc000bf04270 */
[----:B--2---:R1:W2:Y:S03]  /*1a10*/  SYNCS.PHASECHK.TRANS64.TRYWAIT P0, [UR5+0x18], R2 ;  /* 0x00001802ff0075a7 */ /* 0x0042a60008001105 */
[----:B------:R-:W-:Y:S05]  /*1a20*/  BRA.U !UP0, `(.L_x_26) ;  /* 0x0000000108d47547 */ /* 0x000fea000b800000 */
[----:B------:R-:W-:Y:S01]  /*1a30*/  UIADD3 UR29, UPT, UPT, UR14, UR23, URZ ;  /* 0x000000170e1d7290 */ /* 0x000fe2000fffe0ff */
[----:B------:R-:W-:-:S11]  /*1a40*/  UMOV UR6, UR13 ;  /* 0x0000000d00067c82 */ /* 0x000fd60008000000 */
.L_x_31:
[----:B--2---:R-:W-:Y:S01]  /*1a50*/  @!P5 MOV R3, 0xf000 ;  /* 0x0000f0000003d802 */ /* 0x004fe20000000f00 */
[----:B-1----:R-:W-:Y:S01]  /*1a60*/  ULEA UR33, UR6, UR4, 0x3 ;  /* 0x0000000406217291 */ /* 0x002fe2000f8e18ff */
[----:B--2---:R-:W-:Y:S11]  /*1a70*/  @P0 BRA `(.L_x_27) ;  /* 0x00000000000c0947 */ /* 0x004ff60003800000 */
[----:B------:R-:W-:Y:S04]  /*1a80*/  SHF.L.U32 R5, R15, 0x1f, RZ ;  /* 0x0000001f0f057819 */ /* 0x000fe800000006ff */
[----:B------:R-:W2:Y:S02]  /*1a90*/  SYNCS.PHASECHK.TRANS64.TRYWAIT P0, [UR33+0x18], R5 ;  /* 0x00001805ff0075a7 */ /* 0x000ea40008001121 */
[----:B--2---:R-:W-:Y:S05]  /*1aa0*/  @!P0 BRA `(.L_x_28) ;  /* 0x0000006c00808947 */ /* 0x004fea0003800000 */
.L_x_27:
[----:B------:R2:W-:Y:S01]  /*1ab0*/  @!P5 SYNCS.ARRIVE.TRANS64 RZ, [UR33], R3 ;  /* 0x00000003ffffd9a7 */ /* 0x0005e20008000021 */
[----:B------:R-:W-:Y:S04]  /*1ac0*/  BSSY.RECONVERGENT B0, `(.L_x_29) ;  /* 0x0000003000007945 */ /* 0x000fe80003800200 */
[----:B------:R-:W-:Y:S05]  /*1ad0*/  @P4 BRA `(.L_x_30) ;  /* 0x0000000000044947 */ /* 0x000fea0003800000 */
[----:B------:R-:W-:Y:S05]  /*1ae0*/  BPT.TRAP 0x1 ;  /* 0x000000040000795c */ /* 0x000fea0000300000 */
.L_x_30:
[----:B------:R-:W-:Y:S05]  /*1af0*/  BSYNC.RECONVERGENT B0 ;  /* 0x0000000000007941 */ /* 0x000fea0003800200 */
.L_x_29:
        /* <DEDUP_REMOVED lines=12> */
[----:B------:R-:W-:Y:S01]  /*1bc0*/  UMOV UR40, 0x0 ;  /* 0x0000000000287882 */ /* 0x000fe20000000000 */
[----:B------:R-:W-:Y:S01]  /*1bd0*/  UMOV UR41, 0x10000000 ;  /* 0x1000000000297882 */ /* 0x000fe20000000000 */
[----:B------:R-:W-:Y:S01]  /*1be0*/  UIADD3 UR26, UPT, UPT, UR34, 0x80, URZ ;  /* 0x00000080221a7890 */ /* 0x000fe2000fffe0ff */
[----:B------:R1:W1:Y:S01]  /*1bf0*/  SYNCS.PHASECHK.TRANS64.TRYWAIT P0, [UR8+0x18], R2 ;  /* 0x00001802ff0075a7 */ /* 0x0002620008001108 */
[----:B------:R-:W-:Y:S02]  /*1c00*/  UIADD3 UR24, UPT, UPT, UR24, 0x7a00, URZ ;  /* 0x00007a0018187890 */ /* 0x000fe4000fffe0ff */
[----:B------:R-:W-:Y:S01]  /*1c10*/  UIADD3 UR38, UP0, UPT, UR30, 0x180, URZ ;  /* 0x000001801e267890 */ /* 0x000fe2000ff1e0ff */
[----:B------:R1:W-:Y:S01]  /*1c20*/  UTMALDG.3D [UR32], [UR42], desc[UR40] ;  /* 0x000028202a0075b4 */ /* 0x0003e20008011000 */
        /* <DEDUP_REMOVED lines=14> */
[----:B------:R-:W-:Y:S01]  /*1d10*/  UMOV UR9, UR33 ;  /* 0x0000002100097c82 */ /* 0x000fe20008000000 */
[----:B------:R-:W-:Y:S01]  /*1d20*/  UMOV UR10, UR26 ;  /* 0x0000001a000a7c82 */ /* 0x000fe20008000000 */
[----:B------:R-:W-:Y:S01]  /*1d30*/  UIADD3 UR23, UPT, UPT, UR23, 0x1, URZ ;  /* 0x0000000117177890 */ /* 0x000fe2000fffe0ff */
[----:B------:R-:W-:Y:S03]  /*1d40*/  UMOV UR6, UR13 ;  /* 0x0000000d00067c82 */ /* 0x000fe60008000000 */
[----:B------:R-:W-:Y:S01]  /*1d50*/  UISETP.NE.AND UP0, UPT, UR23, UR29, UPT ;  /* 0x0000001d1700728c */ /* 0x000fe2000bf05270 */
[----:B------:R1:W-:Y:S08]  /*1d60*/  UTMALDG.3D [UR8], [UR38], desc[UR40] ;  /* 0x00002808260075b4 */ /* 0x0003f00008011000 */
[----:B------:R-:W-:Y:S05]  /*1d70*/  BRA.U UP0, `(.L_x_31) ;  /* 0xfffffffd00347547 */ /* 0x000fea000b83ffff */
.L_x_26:
[----:B-1----:R-:W-:Y:S01]  /*1d80*/  LEA R2, R14, UR4, 0x3 ;  /* 0x000000040e027c11 */ /* 0x002fe2000f8e18ff */
[----:B------:R-:W-:Y:S01]  /*1d90*/  NOP ;  /* 0x0000000000007918 */ /* 0x000fe20000000000 */
[----:B--2---:R-:W-:Y:S02]  /*1da0*/  SHF.L.U32 R3, R12, 0x1f, RZ ;  /* 0x0000001f0c037819 */ /* 0x004fe400000006ff */
[----:B------:R-:W-:Y:S02]  /*1db0*/  LEA R4, R14, UR4, 0x4 ;  /* 0x000000040e047c11 */ /* 0x000fe4000f8e20ff */
[----:B------:R-:W1:Y:S02]  /*1dc0*/  SYNCS.PHASECHK.TRANS64.TRYWAIT P0, [R2+URZ+0x50], R3 ;  /* 0x00005003020075a7 */ /* 0x000e6400080011ff */
[----:B-1----:R-:W-:Y:S05]  /*1dd0*/  @!P0 BRA `(.L_x_32) ;  /* 0x0000006800cc8947 */ /* 0x002fea0003800000 */
.L_x_102:
[----:B------:R-:W2:Y:S01]  /*1de0*/  LDS.128 R4, [R4+0xe0] ;  /* 0x0000e00004047984 */ /* 0x000ea20000000c00 */
[----:B---3--:R-:W-:Y:S01]  /*1df0*/  ISETP.GE.AND P0, PT, R22, 0x1, PT ;  /* 0x000000011600780c */ /* 0x008fe20003f06270 */
[----:B-1----:R-:W-:Y:S01]  /*1e00*/  VIADD R2, R2, 0x60 ;  /* 0x0000006002027836 */ /* 0x002fe20000000000 */
[----:B------:R-:W-:Y:S01]  /*1e10*/  @!PT LDS RZ, [RZ] ;  /* 0x00000000fffff984 */ /* 0x000fe20000000800 */
[----:B------:R-:W-:Y:S01]  /*1e20*/  @!PT LDS RZ, [RZ] ;  /* 0x00000000fffff984 */ /* 0x000fe20000000800 */
[----:B------:R-:W-:Y:S01]  /*1e30*/  @!PT LDS RZ, [RZ] ;  /* 0x00000000fffff984 */ /* 0x000fe20000000800 */
[----:B------:R-:W-:Y:S01]  /*1e40*/  @!PT LDS RZ, [RZ] ;  /* 0x00000000fffff984 */ /* 0x000fe20000000800 */
[----:B------:R1:W-:Y:S06]  /*1e50*/  MEMBAR.ALL.CTA ;  /* 0x0000000000007992 */ /* 0x0003ec0000008000 */
[----:B-1----:R-:W1:Y:S01]  /*1e60*/  FENCE.VIEW.ASYNC.S ;  /* 0x00000000000073c6 */ /* 0x002e620000000000 */
[----:B------:R-:W-:-:S04]  /*1e70*/  PRMT R2, RZ, 0x654, R2 ;  /* 0x00000654ff027816 */ /* 0x000fc80000000002 */
[----:B-1----:R1:W-:Y:S01]  /*1e80*/  SYNCS.ARRIVE.TRANS64.RED.A1T0 RZ, [R2+URZ], RZ ;  /* 0x000000ff02ff79a7 */ /* 0x0023e200081004ff */
[----:B--2---:R-:W-:-:S13]  /*1e90*/  LOP3.LUT P2, RZ, R6, 0x1, RZ, 0xc0, !PT ;  /* 0x0000000106ff7812 */ /* 0x004fda000784c0ff */
[----:B------:R-:W-:Y:S01]  /*1ea0*/  @P2 SHF.R.U32.HI R3, RZ, 0x10, R5 ;  /* 0x00000010ff032819 */ /* 0x000fe20000011605 */
[----:B------:R-:W-:Y:S01]  /*1eb0*/  VOTEU.ANY UP0, P2 ;  /* 0x0000000000ff7886 */ /* 0x000fe20001000100 */
[----:B------:R-:W-:Y:S02]  /*1ec0*/  @P2 MOV R13, R4 ;  /* 0x00000004000d2202 */ /* 0x000fe40000000f00 */
[----:B------:R-:W-:Y:S02]  /*1ed0*/  @P2 R2UR.BROADCAST UR5, R3 ;  /* 0x00000000030522ca */ /* 0x000fe400008e0000 */
[----:B------:R-:W-:-:S11]  /*1ee0*/  @P2 LOP3.LUT R11, R5, 0xffff, RZ, 0xc0, !PT ;  /* 0x0000ffff050b2812 */ /* 0x000fd600078ec0ff */
[----:B------:R-:W-:Y:S01]  /*1ef0*/  @UP0 UMOV UR36, UR5 ;  /* 0x0000000500240c82 */ /* 0x000fe20008000000 */
[----:B-1----:R-:W-:Y:S05]  /*1f00*/  @!P0 BRA `(.L_x_33) ;  /* 0x0000000000b88947 */ /* 0x002fea0003800000 */
[----:B------:R-:W4:Y:S01]  /*1f10*/  LDC.64 R4, c[0x0][0xb18] ;  /* 0x0002c600ff047b82 */ /* 0x000f220000000a00 */
[----:B------:R-:W-:-:S07]  /*1f20*/  ISETP.NE.AND P3, PT, R22, 0x1, PT ;  /* 0x000000011600780c */ /* 0x000fce0003f65270 */
[----:B------:R-:W1:Y:S08]  /*1f30*/  LDC.64 R6, c[0x0][0xb10] ;  /* 0x0002c400ff067b82 */ /* 0x000e700000000a00 */
[----:B------:R-:W2:Y:S08]  /*1f40*/  LDC R16, c[0x0][0xb20] ;  /* 0x0002c800ff107b82 */ /* 0x000eb00000000800 */
[----:B------:R-:W3:Y:S01]  /*1f50*/  LDC R18, c[0x0][0xb0c] ;  /* 0x0002c300ff127b82 */ /* 0x000ee20000000800 */
[----:B----4-:R-:W-:Y:S01]  /*1f60*/  IMAD.HI.U32 R17, R0, R5, RZ ;  /* 0x0000000500117227 */ /* 0x010fe200078e00ff */
[----:B------:R-:W-:-:S03]  /*1f70*/  ISETP.NE.AND P0, PT, R4, 0x1, PT ;  /* 0x000000010400780c */ /* 0x000fc60003f05270 */
[----:B------:R-:W-:-:S03]  /*1f80*/  IMAD.HI.U32 R5, R11, R5, RZ ;  /* 0x000000050b057227 */ /* 0x000fc600078e00ff */
[----:B------:R-:W4:Y:S01]  /*1f90*/  LDC.64 R2, c[0x0][0xb28] ;  /* 0x0002ca00ff027b82 */ /* 0x000f220000000a00 */
[----:B-1----:R-:W-:-:S04]  /*1fa0*/  IMAD.HI.U32 R20, R9, R6, RZ ;  /* 0x0000000609147227 */ /* 0x002fc800078e00ff */
[----:B------:R-:W-:Y:S01]  /*1fb0*/  IMAD.HI.U32 R24, R13, R6, RZ ;  /* 0x000000060d187227 */ /* 0x000fe200078e00ff */
[----:B------:R-:W-:Y:S02]  /*1fc0*/  SHF.R.U32.HI R20, RZ, R7, R20 ;  /* 0x00000007ff147219 */ /* 0x000fe40000011614 */
[-C--:B--2---:R-:W-:Y:S02]  /*1fd0*/  SHF.R.U32.HI R17, RZ, R16.reuse, R17 ;  /* 0x00000010ff117219 */ /* 0x084fe40000011611 */
[----:B------:R-:W-:Y:S02]  /*1fe0*/  SHF.R.U32.HI R16, RZ, R16, R5 ;  /* 0x00000010ff107219 */ /* 0x000fe40000011605 */
[----:B------:R-:W-:Y:S02]  /*1ff0*/  SEL R17, R0, R17, !P0 ;  /* 0x0000001100117207 */ /* 0x000fe40004000000 */
[----:B------:R-:W-:Y:S02]  /*2000*/  SHF.R.U32.HI R24, RZ, R7, R24 ;  /* 0x00000007ff187219 */ /* 0x000fe40000011618 */
[----:B---3--:R-:W-:-:S02]  /*2010*/  ISETP.NE.AND P1, PT, R18, 0x1, PT ;  /* 0x000000011200780c */ /* 0x008fc40003f25270 */
[----:B------:R-:W-:Y:S02]  /*2020*/  SEL R5, R11, R16, !P0 ;  /* 0x000000100b057207 */ /* 0x000fe40004000000 */
[----:B------:R-:W-:Y:S02]  /*2030*/  SEL R19, R9, R20, !P1 ;  /* 0x0000001409137207 */ /* 0x000fe40004800000 */
[----:B------:R-:W-:Y:S01]  /*2040*/  SEL R7, R13, R24, !P1 ;  /* 0x000000180d077207 */ /* 0x000fe20004800000 */
[----:B----4-:R-:W-:-:S04]  /*2050*/  IMAD.HI.U32 R20, R17, R2, RZ ;  /* 0x0000000211147227 */ /* 0x010fc800078e00ff */
        /* <DEDUP_REMOVED lines=10> */
[----:B------:R-:W-:-:S04]  /*2100*/  @!P0 IMAD.HI.U32 R16, R7, R2, RZ ;  /* 0x0000000207108227 */ /* 0x000fc800078e00ff */
[----:B------:R-:W-:Y:S01]  /*2110*/  IMAD.MOV R2, RZ, RZ, -R6 ;  /* 0x000000ffff027224 */ /* 0x000fe200078e0a06 */
[----:B------:R-:W-:-:S03]  /*2120*/  @!P0 SHF.R.U32.HI R16, RZ, R3, R16 ;  /* 0x00000003ff108219 */ /* 0x000fc60000011610 */
[----:B------:R-:W-:Y:S01]  /*2130*/  IMAD R2, R22, R2, R5 ;  /* 0x0000000216027224 */ /* 0x000fe200078e0205 */
        /* <DEDUP_REMOVED lines=11> */
.L_x_33:
[----:B------:R-:W1:Y:S02]  /*21f0*/  LDCU UR5, c[0x0][0xb30] ;  /* 0x00016600ff0577ac */ /* 0x000e640008000800 */
[----:B-1----:R-:W-:-:S09]  /*2200*/  UISETP.NE.AND UP0, UPT, UR5, 0x1, UPT ;  /* 0x000000010500788c */ /* 0x002fd2000bf05270 */
[----:B------:R-:W-:Y:S05]  /*2210*/  BRA.U UP0, `(.L_x_34) ;  /* 0x0000000100407547 */ /* 0x000fea000b800000 */
[----:B------:R-:W1:Y:S08]  /*2220*/  LDC.64 R4, c[0x0][0xb10] ;  /* 0x0002c400ff047b82 */ /* 0x000e700000000a00 */
[----:B------:R-:W2:Y:S08]  /*2230*/  LDC.64 R2, c[0x0][0xb18] ;  /* 0x0002c600ff027b82 */ /* 0x000eb00000000a00 */
[----:B------:R-:W3:Y:S08]  /*2240*/  LDC R6, c[0x0][0xb20] ;  /* 0x0002c800ff067b82 */ /* 0x000ef00000000800 */
[----:B------:R-:W4:Y:S01]  /*2250*/  LDC R16, c[0x0][0xb0c] ;  /* 0x0002c300ff107b82 */ /* 0x000f220000000800 */
[----:B-1----:R-:W-:-:S05]  /*2260*/  IMAD.HI.U32 R4, R13, R4, RZ ;  /* 0x000000040d047227 */ /* 0x002fca00078e00ff */
[----:B------:R-:W-:Y:S01]  /*2270*/  SHF.R.U32.HI R4, RZ, R5, R4 ;  /* 0x00000005ff047219 */ /* 0x000fe20000011604 */
[----:B--2---:R-:W-:Y:S01]  /*2280*/  IMAD.HI.U32 R3, R11, R3, RZ ;  /* 0x000000030b037227 */ /* 0x004fe200078e00ff */
[----:B------:R-:W-:-:S04]  /*2290*/  ISETP.NE.AND P0, PT, R2, 0x1, PT ;  /* 0x000000010200780c */ /* 0x000fc80003f05270 */
[----:B---3--:R-:W-:-:S04]  /*22a0*/  SHF.R.U32.HI R6, RZ, R6, R3 ;  /* 0x00000006ff067219 */ /* 0x008fc80000011603 */
[----:B------:R-:W-:Y:S02]  /*22b0*/  SEL R3, R11, R6, !P0 ;  /* 0x000000060b037207 */ /* 0x000fe40004000000 */
[----:B----4-:R-:W-:-:S04]  /*22c0*/  ISETP.NE.AND P1, PT, R16, 0x1, PT ;  /* 0x000000011000780c */ /* 0x010fc80003f25270 */
[----:B------:R-:W-:-:S05]  /*22d0*/  SEL R4, R13, R4, !P1 ;  /* 0x000000040d047207 */ /* 0x000fca0004800000 */
[----:B------:R-:W-:Y:S02]  /*22e0*/  IMAD.IADD R5, R3, 0x1, -R4 ;  /* 0x0000000103057824 */ /* 0x000fe400078e0a04 */
[----:B------:R-:W-:Y:S02]  /*22f0*/  IMAD.IADD R3, R4, 0x1, -R3 ;  /* 0x0000000104037824 */ /* 0x000fe400078e0a03 */
[----:B------:R-:W-:Y:S02]  /*2300*/  IMAD R13, R5, R16, R13 ;  /* 0x00000010050d7224 */ /* 0x000fe400078e020d */
[----:B------:R-:W-:-:S07]  /*2310*/  IMAD R11, R3, R2, R11 ;  /* 0x00000002030b7224 */ /* 0x000fce00078e020b */
.L_x_34:
[----:B------:R-:W-:Y:S01]  /*2320*/  VIADD R14, R14, 0x1 ;  /* 0x000000010e0e7836 */ /* 0x000fe20000000000 */
[----:B------:R-:W-:Y:S01]  /*2330*/  PLOP3.LUT P1, PT, PT, PT, PT, 0x80, 0x8 ;  /* 0x000000000008781c */ /* 0x000fe20003f2f070 */
[----:B------:R-:W-:Y:S02]  /*2340*/  IMAD.IADD R201, R13, 0x1, R200 ;  /* 0x000000010dc97824 */ /* 0x000fe400078e02c8 */
[----:B------:R-:W-:Y:S01]  /*2350*/  IMAD.IADD R199, R11, 0x1, R198 ;  /* 0x000000010bc77824 */ /* 0x000fe200078e02c6 */
[----:B------:R-:W-:-:S04]  /*2360*/  ISETP.NE.AND P0, PT, R14, 0x2, PT ;  /* 0x000000020e00780c */ /* 0x000fc80003f05270 */
[----:B------:R-:W-:Y:S02]  /*2370*/  SEL R3, RZ, 0x1, P0 ;  /* 0x00000001ff037807 */ /* 0x000fe40000000000 */
[----:B------:R-:W-:Y:S02]  /*2380*/  SEL R14, R14, RZ, P0 ;  /* 0x000000ff0e0e7207 */ /* 0x000fe40000000000 */
[----:B------:R-:W-:Y:S01]  /*2390*/  LOP3.LUT R12, R12, R3, RZ, 0x3c, !PT ;  /* 0x000000030c0c7212 */ /* 0x000fe200078e3cff */
[----:B------:R-:W-:Y:S06]  /*23a0*/  @P2 BRA `(.L_x_35) ;  /* 0xfffffff000402947 */ /* 0x000fec000383ffff */
[----:B------:R-:W-:Y:S01]  /*23b0*/  UIADD3 UR4, UPT, UPT, UR4, 0x18, URZ ;  /* 0x0000001804047890 */ /* 0x000fe2000fffe0ff */
[----:B------:R-:W-:-:S03]  /*23c0*/  SHF.L.U32 R3, R15, 0x1f, RZ ;  /* 0x0000001f0f037819 */ /* 0x000fc600000006ff */
[----:B------:R-:W-:-:S09]  /*23d0*/  ULEA UR5, UR13, UR4, 0x3 ;  /* 0x000000040d057291 */ /* 0x000fd2000f8e18ff */
[----:B------:R-:W1:Y:S02]  /*23e0*/  SYNCS.PHASECHK.TRANS64.TRYWAIT P0, [UR5], R3 ;  /* 0x00000003ff0075a7 */ /* 0x000e640008001105 */
[----:B-1----:R-:W-:Y:S05]  /*23f0*/  @!P0 BRA `(.L_x_36) ;  /* 0x0000006400588947 */ /* 0x002fea0003800000 */
.L_x_104:
[----:B------:R-:W-:-:S04]  /*2400*/  UIADD3 UR6, UPT, UPT, UR13, 0x1, URZ ;  /* 0x000000010d067890 */ /* 0x000fc8000fffe0ff */
[----:B------:R-:W-:-:S04]  /*2410*/  UISETP.NE.AND UP0, UPT, UR6, 0x3, UPT ;  /* 0x000000030600788c */ /* 0x000fc8000bf05270 */
[----:B------:R-:W-:Y:S02]  /*2420*/  USEL UR7, URZ, 0x1, UP0 ;  /* 0x00000001ff077887 */ /* 0x000fe40008000000 */
[----:B------:R-:W-:-:S04]  /*2430*/  USEL UR6, UR6, URZ, UP0 ;  /* 0x000000ff06067287 */ /* 0x000fc80008000000 */
[----:B------:R-:W-:Y:S01]  /*2440*/  ULEA UR5, UR6, UR4, 0x3 ;  /* 0x0000000406057291 */ /* 0x000fe2000f8e18ff */
[----:B------:R-:W-:-:S04]  /*2450*/  LOP3.LUT R15, R15, UR7, RZ, 0x3c, !PT ;  /* 0x000000070f0f7c12 */ /* 0x000fc8000f8e3cff */
[----:B-1----:R-:W-:-:S04]  /*2460*/  SHF.L.U32 R3, R15, 0x1f, RZ ;  /* 0x0000001f0f037819 */ /* 0x002fc800000006ff */
[----:B------:R-:W1:Y:S02]  /*2470*/  SYNCS.PHASECHK.TRANS64.TRYWAIT P0, [UR5], R3 ;  /* 0x00000003ff0075a7 */ /* 0x000e640008001105 */
[----:B-1----:R-:W-:Y:S05]  /*2480*/  @!P0 BRA `(.L_x_37) ;  /* 0x00000064004c8947 */ /* 0x002fea0003800000 */
.L_x_106:
[----:B------:R-:W-:-:S04]  /*2490*/  UIADD3 UR6, UPT, UPT, UR6, 0x1, URZ ;  /* 0x0000000106067890 */ /* 0x000fc8000fffe0ff */
[----:B------:R-:W-:-:S04]  /*24a0*/  UISETP.NE.AND UP0, UPT, UR6, 0x3, UPT ;  /* 0x000000030600788c */ /* 0x000fc8000bf05270 */
[----:B------:R-:W-:Y:S02]  /*24b0*/  USEL UR5, URZ, 0x1, UP0 ;  /* 0x00000001ff057887 */ /* 0x000fe40008000000 */
[----:B------:R-:W-:-:S04]  /*24c0*/  USEL UR6, UR6, URZ, UP0 ;  /* 0x000000ff06067287 */ /* 0x000fc80008000000 */
[----:B------:R-:W-:Y:S01]  /*24d0*/  ULEA UR6, UR6, UR4, 0x3 ;  /* 0x0000000406067291 */ /* 0x000fe2000f8e18ff */
[----:B-1----:R-:W-:-:S04]  /*24e0*/  LOP3.LUT R3, R15, UR5, RZ, 0x3c, !PT ;  /* 0x000000050f037c12 */ /* 0x002fc8000f8e3cff */
[----:B------:R-:W-:Y:S01]  /*24f0*/  SHF.L.U32 R3, R3, 0x1f, RZ ;  /* 0x0000001f03037819 */ /* 0x000fe200000006ff */
[----:B----4-:R-:W-:-:S07]  /*2500*/  IMAD.U32 R0, RZ, RZ, UR6 ;  /* 0x00000006ff007e24 */ /* 0x010fce000f8e00ff */
.L_x_38:
[----:B-1----:R1:W2:Y:S02]  /*2510*/  SYNCS.PHASECHK.TRANS64.TRYWAIT P0, [R0+URZ], R3 ;  /* 0x00000003000075a7 */ /* 0x0022a400080011ff */
[----:B--2---:R-:W-:Y:S05]  /*2520*/  @!P0 NANOSLEEP.SYNCS 0x989680 ;  /* 0x009896800000895d */ /* 0x004fea0003900000 */
[----:B------:R-:W2:Y:S02]  /*2530*/  @!P0 SYNCS.PHASECHK.TRANS64 P0, [R0+URZ], R3 ;  /* 0x00000003000085a7 */ /* 0x000ea400080010ff */
[----:B--2---:R-:W-:Y:S05]  /*2540*/  @P0 EXIT ;  /* 0x000000000000094d */ /* 0x004fea0003800000 */
[----:B------:R-:W-:Y:S05]  /*2550*/  BRA `(.L_x_38) ;  /* 0xfffffffc00ec7947 */ /* 0x000fea000383ffff */
.L_x_17:
[----:B------:R-:W-:-:S04]  /*2560*/  UISETP.NE.AND UP1, UPT, UR37, URZ, UPT ;  /* 0x000000ff2500728c */ /* 0x000fc8000bf25270 */
[----:B------:R-:W-:-:S09]  /*2570*/  UISETP.NE.OR UP1, UPT, UR8, 0x1, UP1 ;  /* 0x000000010800788c */ /* 0x000fd20008f25670 */
[----:B------:R-:W-:Y:S05]  /*2580*/  BRA.U UP1, `(.L_x_39) ;  /* 0x0000000501487547 */ /* 0x000fea000b800000 */
[----:B------:R-:W-:Y:S01]  /*2590*/  ISETP.NE.AND P2, PT, R2, RZ, PT ;  /* 0x000000ff0200720c */ /* 0x000fe20003f45270 */
[----:B------:R-:W-:Y:S01]  /*25a0*/  IMAD.MOV.U32 R12, RZ, RZ, 0x1 ;  /* 0x00000001ff0c7424 */ /* 0x000fe200078e00ff */
[----:B------:R-:W-:Y:S02]  /*25b0*/  CS2R R10, SRZ ;  /* 0x00000000000a7805 */ /* 0x000fe4000001ff00 */
[----:B------:R-:W-:Y:S01]  /*25c0*/  CS2R R8, SRZ ;  /* 0x0000000000087805 */ /* 0x000fe2000001ff00 */
[----:B------:R-:W-:Y:S01]  /*25d0*/  UMOV UR4, 0x400 ;  /* 0x0000040000047882 */ /* 0x000fe20000000000 */
[----:B------:R-:W-:Y:S01]  /*25e0*/  UMOV UR6, URZ ;  /* 0x000000ff00067c82 */ /* 0x000fe20008000000 */
[----:B------:R-:W-:-:S12]  /*25f0*/  ULEA UR37, UR37, UR4, 0x18 ;  /* 0x0000000425257291 */ /* 0x000fd8000f8ec0ff */
.L_x_43:
[----:B------:R-:W-:Y:S02]  /*2600*/  LEA R0, R8, UR37, 0x3 ;  /* 0x0000002508007c11 */ /* 0x000fe4000f8e18ff */
[----:B------:R-:W-:-:S03]  /*2610*/  SHF.L.U32 R5, R9, 0x1f, RZ ;  /* 0x0000001f09057819 */ /* 0x000fc600000006ff */
[----:B------:R-:W-:Y:S01]  /*2620*/  VIADD R4, R0, 0xc0 ;  /* 0x000000c000047836 */ /* 0x000fe20000000000 */
[----:B------:R-:W1:Y:S02]  /*2630*/  SYNCS.PHASECHK.TRANS64.TRYWAIT P0, [R0+URZ+0xb0], R5 ;  /* 0x0000b005000075a7 */ /* 0x000e6400080011ff */
[----:B-1----:R-:W-:Y:S05]  /*2640*/  @!P0 BRA `(.L_x_40) ;  /* 0x0000006000f48947 */ /* 0x002fea0003800000 */
.L_x_107:
[----:B------:R-:W-:Y:S01]  /*2650*/  ULEA UR5, UR6, UR37, 0x3 ;  /* 0x0000002506057291 */ /* 0x000fe2000f8e18ff */
[----:B------:R-:W-:Y:S02]  /*2660*/  PRMT R4, RZ, 0x654, R4 ;  /* 0x00000654ff047816 */ /* 0x000fe40000000004 */
[----:B-1----:R-:W-:Y:S01]  /*2670*/  SHF.L.U32 R5, R12, 0x1f, RZ ;  /* 0x0000001f0c057819 */ /* 0x002fe200000006ff */
[----:B------:R-:W-:Y:S01]  /*2680*/  UIADD3 UR4, UPT, UPT, UR5, 0x50, URZ ;  /* 0x0000005005047890 */ /* 0x000fe2000fffe0ff */
[----:B------:R1:W-:Y:S05]  /*2690*/  SYNCS.ARRIVE.TRANS64.RED.A1T0 RZ, [R4+URZ], RZ ;  /* 0x000000ff04ff79a7 */ /* 0x0003ea00081004ff */
[----:B------:R-:W-:Y:S01]  /*26a0*/  IMAD.U32 R7, RZ, RZ, UR4 ;  /* 0x00000004ff077e24 */ /* 0x000fe2000f8e00ff */
[----:B------:R-:W2:Y:S04]  /*26b0*/  SYNCS.PHASECHK.TRANS64.TRYWAIT P0, [UR5+0x60], R5 ;  /* 0x00006005ff0075a7 */ /* 0x000ea80008001105 */
[----:B------:R-:W-:Y:S01]  /*26c0*/  PRMT R6, R2, 0x654, R7 ;  /* 0x0000065402067816 */ /* 0x000fe20000000007 */
[----:B-1----:R-:W-:Y:S01]  /*26d0*/  @!P2 IMAD.MOV.U32 R4, RZ, RZ, 0x10 ;  /* 0x00000010ff04a424 */ /* 0x002fe200078e00ff */
[----:B--2---:R-:W-:Y:S06]  /*26e0*/  @!P0 BRA `(.L_x_41) ;  /* 0x0000006000e08947 */ /* 0x004fec0003800000 */
.L_x_109:
[----:B------:R-:W-:Y:S01]  /*26f0*/  ULEA UR4, UR6, UR37, 0x4 ;  /* 0x0000002506047291 */ /* 0x000fe2000f8e20ff */
[----:B------:R-:W-:Y:S01]  /*2700*/  SEL R3, R6, R3, !P2 ;  /* 0x0000000306037207 */ /* 0x000fe20005000000 */
[----:B------:R-:W-:Y:S01]  /*2710*/  UIADD3 UR5, UPT, UPT, UR5, 0x50, URZ ;  /* 0x0000005005057890 */ /* 0x000fe2000fffe0ff */
[----:B-1----:R-:W-:Y:S01]  /*2720*/  LEA R0, R11, UR37, 0x3 ;  /* 0x000000250b007c11 */ /* 0x002fe2000f8e18ff */
[----:B------:R-:W-:Y:S01]  /*2730*/  UIADD3 UR4, UPT, UPT, UR4, 0xe0, URZ ;  /* 0x000000e004047890 */ /* 0x000fe2000fffe0ff */
[----:B------:R-:W-:Y:S01]  /*2740*/  SHF.L.U32 R5, R10, 0x1f, RZ ;  /* 0x0000001f0a057819 */ /* 0x000fe200000006ff */
[----:B------:R1:W-:Y:S01]  /*2750*/  @!P2 SYNCS.ARRIVE.TRANS64.RED RZ, [R3+URZ], R4 ;  /* 0x0000000403ffa9a7 */ /* 0x0003e200080004ff */
[----:B------:R-:W-:Y:S01]  /*2760*/  UIADD3 UR6, UPT, UPT, UR6, 0x1, URZ ;  /* 0x0000000106067890 */ /* 0x000fe2000fffe0ff */
[----:B------:R-:W-:-:S03]  /*2770*/  VIADD R8, R8, 0x1 ;  /* 0x0000000108087836 */ /* 0x000fc60000000000 */
[----:B------:R-:W-:Y:S02]  /*2780*/  UISETP.NE.AND UP0, UPT, UR6, 0x2, UPT ;  /* 0x000000020600788c */ /* 0x000fe4000bf05270 */
[----:B------:R-:W-:Y:S06]  /*2790*/  UGETNEXTWORKID.BROADCAST [UR4], [UR5] ;  /* 0x00000000040073ca */ /* 0x000fec0008000100 */
[----:B------:R-:W-:Y:S01]  /*27a0*/  USEL UR4, URZ, 0x1, UP0 ;  /* 0x00000001ff047887 */ /* 0x000fe20008000000 */
[----:B------:R-:W-:Y:S01]  /*27b0*/  ISETP.NE.AND P0, PT, R8, 0x2, PT ;  /* 0x000000020800780c */ /* 0x000fe20003f05270 */
[----:B------:R-:W-:Y:S01]  /*27c0*/  USEL UR6, UR6, URZ, UP0 ;  /* 0x000000ff06067287 */ /* 0x000fe20008000000 */
[----:B------:R-:W2:Y:S03]  /*27d0*/  SYNCS.PHASECHK.TRANS64.TRYWAIT P1, [R0+URZ+0x50], R5 ;  /* 0x00005005000075a7 */ /* 0x000ea600080211ff */
[----:B------:R-:W-:Y:S01]  /*27e0*/  LOP3.LUT R12, R12, UR4, RZ, 0x3c, !PT ;  /* 0x000000040c0c7c12 */ /* 0x000fe2000f8e3cff */
[----:B-12---:R-:W-:Y:S07]  /*27f0*/  @!P1 BRA `(.L_x_42) ;  /* 0x0000006000b49947 */ /* 0x006fee0003800000 */
.L_x_110:
[C---:B------:R-:W-:Y:S01]  /*2800*/  LEA R4, R11.reuse, UR37, 0x4 ;  /* 0x000000250b047c11 */ /* 0x040fe2000f8e20ff */
[----:B-1----:R-:W-:Y:S01]  /*2810*/  VIADD R0, R0, 0x60 ;  /* 0x0000006000007836 */ /* 0x002fe20000000000 */
[----:B------:R-:W-:Y:S01]  /*2820*/  SEL R8, R8, RZ, P0 ;  /* 0x000000ff08087207 */ /* 0x000fe20000000000 */
[----:B------:R-:W-:-:S03]  /*2830*/  VIADD R11, R11, 0x1 ;  /* 0x000000010b0b7836 */ /* 0x000fc60000000000 */
[----:B------:R-:W1:Y:S01]  /*2840*/  LDS.128 R4, [R4+0xe0] ;  /* 0x0000e00004047984 */ /* 0x000e620000000c00 */
[----:B------:R-:W-:Y:S02]  /*2850*/  PRMT R0, RZ, 0x654, R0 ;  /* 0x00000654ff007816 */ /* 0x000fe40000000000 */
[C---:B------:R-:W-:Y:S01]  /*2860*/  ISETP.NE.AND P1, PT, R11.reuse, 0x2, PT ;  /* 0x000000020b00780c */ /* 0x040fe20003f25270 */
[----:B------:R-:W-:Y:S01]  /*2870*/  @!PT LDS RZ, [RZ] ;  /* 0x00000000fffff984 */ /* 0x000fe20000000800 */
[----:B------:R-:W-:Y:S01]  /*2880*/  @!PT LDS RZ, [RZ] ;  /* 0x00000000fffff984 */ /* 0x000fe20000000800 */
[----:B------:R-:W-:Y:S01]  /*2890*/  @!PT LDS RZ, [RZ] ;  /* 0x00000000fffff984 */ /* 0x000fe20000000800 */
[----:B------:R-:W-:Y:S01]  /*28a0*/  @!PT LDS RZ, [RZ] ;  /* 0x00000000fffff984 */ /* 0x000fe20000000800 */
[----:B------:R2:W-:Y:S06]  /*28b0*/  MEMBAR.ALL.CTA ;  /* 0x0000000000007992 */ /* 0x0005ec0000008000 */
[----:B--2---:R-:W2:Y:S01]  /*28c0*/  FENCE.VIEW.ASYNC.S ;  /* 0x00000000000073c6 */ /* 0x004ea20000000000 */
[----:B------:R-:W-:Y:S01]  /*28d0*/  SEL R11, R11, RZ, P1 ;  /* 0x000000ff0b0b7207 */ /* 0x000fe20000800000 */
[----:B--2---:R2:W-:Y:S01]  /*28e0*/  SYNCS.ARRIVE.TRANS64.RED.A1T0 RZ, [R0+URZ], RZ ;  /* 0x000000ff00ff79a7 */ /* 0x0045e200081004ff */
[----:B-1----:R-:W-:-:S02]  /*28f0*/  LOP3.LUT P3, RZ, R6, 0x1, RZ, 0xc0, !PT ;  /* 0x0000000106ff7812 */ /* 0x002fc4000786c0ff */
[----:B------:R-:W-:-:S04]  /*2900*/  SEL R5, RZ, 0x1, P1 ;  /* 0x00000001ff057807 */ /* 0x000fc80000800000 */
[----:B------:R-:W-:Y:S02]  /*2910*/  LOP3.LUT R10, R10, R5, RZ, 0x3c, !PT ;  /* 0x000000050a0a7212 */ /* 0x000fe400078e3cff */
[----:B--2---:R-:W-:-:S04]  /*2920*/  SEL R0, RZ, 0x1, P0 ;  /* 0x00000001ff007807 */ /* 0x004fc80000000000 */
[----:B------:R-:W-:Y:S01]  /*2930*/  LOP3.LUT R9, R9, R0, RZ, 0x3c, !PT ;  /* 0x0000000009097212 */ /* 0x000fe200078e3cff */
[----:B------:R-:W-:Y:S06]  /*2940*/  @P3 BRA `(.L_x_43) ;  /* 0xfffffffc002c3947 */ /* 0x000fec000383ffff */
[----:B------:R-:W-:Y:S01]  /*2950*/  ULEA UR5, UR6, UR37, 0x3 ;  /* 0x0000002506057291 */ /* 0x000fe2000f8e18ff */
[----:B------:R-:W-:-:S08]  /*2960*/  SHF.L.U32 R3, R12, 0x1f, RZ ;  /* 0x0000001f0c037819 */ /* 0x000fd000000006ff */
[----:B------:R-:W1:Y:S02]  /*2970*/  SYNCS.PHASECHK.TRANS64 P0, [UR5+0x60], R3 ;  /* 0x00006003ff0075a7 */ /* 0x000e640008001005 */
[----:B-1----:R-:W-:Y:S05]  /*2980*/  @P0 BRA `(.L_x_44) ;  /* 0x0000000000080947 */ /* 0x002fea0003800000 */
[----:B------:R-:W1:Y:S02]  /*2990*/  SYNCS.PHASECHK.TRANS64.TRYWAIT P0, [UR5+0x60], R3 ;  /* 0x00006003ff0075a7 */ /* 0x000e640008001105 */
[----:B-1----:R-:W-:Y:S05]  /*29a0*/  @!P0 BRA `(.L_x_45) ;  /* 0x00000060005c8947 */ /* 0x002fea0003800000 */
.L_x_44:
[----:B------:R-:W-:-:S04]  /*29b0*/  UIADD3 UR4, UPT, UPT, UR6, 0x1, URZ ;  /* 0x0000000106047890 */ /* 0x000fc8000fffe0ff */
[----:B------:R-:W-:-:S04]  /*29c0*/  UISETP.NE.AND UP0, UPT, UR4, 0x2, UPT ;  /* 0x000000020400788c */ /* 0x000fc8000bf05270 */
[----:B------:R-:W-:Y:S02]  /*29d0*/  USEL UR7, URZ, 0x1, UP0 ;  /* 0x00000001ff077887 */ /* 0x000fe40008000000 */
[----:B------:R-:W-:-:S04]  /*29e0*/  USEL UR4, UR4, URZ, UP0 ;  /* 0x000000ff04047287 */ /* 0x000fc80008000000 */
[----:B------:R-:W-:Y:S01]  /*29f0*/  ULEA UR4, UR4, UR37, 0x3 ;  /* 0x0000002504047291 */ /* 0x000fe2000f8e18ff */
[----:B-1----:R-:W-:-:S04]  /*2a00*/  LOP3.LUT R3, R12, UR7, RZ, 0x3c, !PT ;  /* 0x000000070c037c12 */ /* 0x002fc8000f8e3cff */
[----:B------:R-:W-:-:S04]  /*2a10*/  SHF.L.U32 R0, R3, 0x1f, RZ ;  /* 0x0000001f03007819 */ /* 0x000fc800000006ff */
[----:B------:R-:W1:Y:S02]  /*2a20*/  SYNCS.PHASECHK.TRANS64 P0, [UR4+0x60], R0 ;  /* 0x00006000ff0075a7 */ /* 0x000e640008001004 */
[----:B-1----:R-:W-:Y:S05]  /*2a30*/  @P0 EXIT ;  /* 0x000000000000094d */ /* 0x002fea0003800000 */
[----:B------:R-:W-:Y:S02]  /*2a40*/  SHF.L.U32 R3, R3, 0x1f, RZ ;  /* 0x0000001f03037819 */ /* 0x000fe400000006ff */
[----:B------:R-:W-:-:S07]  /*2a50*/  MOV R0, UR4 ;  /* 0x0000000400007c02 */ /* 0x000fce0008000f00 */
.L_x_46:
[----:B-1----:R1:W2:Y:S02]  /*2a60*/  SYNCS.PHASECHK.TRANS64.TRYWAIT P0, [R0+URZ+0x60], R3 ;  /* 0x00006003000075a7 */ /* 0x0022a400080011ff */
[----:B--2---:R-:W-:Y:S05]  /*2a70*/  @!P0 NANOSLEEP.SYNCS 0x989680 ;  /* 0x009896800000895d */ /* 0x004fea0003900000 */
[----:B------:R-:W2:Y:S02]  /*2a80*/  @!P0 SYNCS.PHASECHK.TRANS64 P0, [R0+URZ+0x60], R3 ;  /* 0x00006003000085a7 */ /* 0x000ea400080010ff */
[----:B--2---:R-:W-:Y:S05]  /*2a90*/  @P0 EXIT ;  /* 0x000000000000094d */ /* 0x004fea0003800000 */
[----:B------:R-:W-:Y:S05]  /*2aa0*/  BRA `(.L_x_46) ;  /* 0xfffffffc00ec7947 */ /* 0x000fea000383ffff */
.L_x_39:
[----:B------:R-:W-:-:S09]  /*2ab0*/  UISETP.NE.AND UP1, UPT, UR8, URZ, UPT ;  /* 0x000000ff0800728c */ /* 0x000fd2000bf25270 */
[----:B------:R-:W-:Y:S05]  /*2ac0*/  BRA.U UP1, `(.L_x_47) ;  /* 0x0000001101387547 */ /* 0x000fea000b800000 */
[----:B------:R-:W-:Y:S01]  /*2ad0*/  UMOV UR4, 0x40 ;  /* 0x0000004000047882 */ /* 0x000fe20000000000 */
[----:B------:R-:W-:Y:S01]  /*2ae0*/  NOP ;  /* 0x0000000000007918 */ /* 0x000fe20000000000 */
[----:B------:R-:W-:Y:S01]  /*2af0*/  ULEA UR4, UR37, UR4, 0x18 ;  /* 0x0000000425047291 */ /* 0x000fe2000f8ec0ff */
[----:B------:R-:W-:Y:S02]  /*2b00*/  UMOV UR5, 0x400 ;  /* 0x0000040000057882 */ /* 0x000fe40000000000 */
[----:B------:R-:W-:-:S06]  /*2b10*/  ULEA UR37, UR37, UR5, 0x18 ;  /* 0x0000000525257291 */ /* 0x000fcc000f8ec0ff */
[----:B------:R-:W1:Y:S02]  /*2b20*/  LDS.U8 R0, [UR4+0x1c] ;  /* 0x00001c04ff007984 */ /* 0x000e640008000000 */
[----:B-1----:R-:W-:-:S13]  /*2b30*/  ISETP.NE.AND P0, PT, R0, RZ, PT ;  /* 0x000000ff0000720c */ /* 0x002fda0003f05270 */
[----:B------:R-:W-:Y:S05]  /*2b40*/  @P0 BRA `(.L_x_48) ;  /* 0x0000000000580947 */ /* 0x000fea0003800000 */
[----:B------:R-:W-:-:S13]  /*2b50*/  ELECT P0, URZ, PT ;  /* 0x0000000000ff782f */ /* 0x000fda0003800000 */
[----:B------:R-:W-:Y:S05]  /*2b60*/  @!P0 BRA `(.L_x_49) ;  /* 0x0000000000608947 */ /* 0x000fea0003800000 */
[----:B------:R-:W-:Y:S01]  /*2b70*/  UMOV UR5, 0x10 ;  /* 0x0000001000057882 */ /* 0x000fe20000000000 */
[----:B------:R-:W-:Y:S01]  /*2b80*/  HFMA2 R0, -RZ, RZ, 0, 5.9604644775390625e-08 ;  /* 0x00000001ff007431 */ /* 0x000fe200000001ff */
[----:B------:R-:W-:-:S03]  /*2b90*/  MOV R2, 0xffff ;  /* 0x0000ffff00027802 */ /* 0x000fc60000000f00 */
[----:B------:R-:W-:Y:S04]  /*2ba0*/  DEPBAR.LE SB1, 0x36 ;  /* 0x00009d800000791a */ /* 0x000fe80000000000 */
[----:B------:R-:W1:Y:S02]  /*2bb0*/  UTCATOMSWS.FIND_AND_SET.ALIGN UP0, UR5, UR5 ;  /* 0x00000005000575e3 */ /* 0x000e640008000800 */
[----:B-1----:R-:W-:Y:S01]  /*2bc0*/  MOV R3, UR5 ;  /* 0x0000000500037c02 */ /* 0x002fe20008000f00 */
[----:B------:R-:W-:Y:S06]  /*2bd0*/  BRA.U UP0, `(.L_x_50) ;  /* 0x0000000100187547 */ /* 0x000fec000b800000 */
.L_x_51:
[----:B------:R-:W-:Y:S05]  /*2be0*/  NANOSLEEP 0x64 ;  /* 0x000000640000795d */ /* 0x000fea0003800000 */
[----:B------:R-:W-:-:S05]  /*2bf0*/  UMOV UR5, 0x10 ;  /* 0x0000001000057882 */ /* 0x000fca0000000000 */
[----:B------:R-:W-:Y:S04]  /*2c00*/  DEPBAR.LE SB1, 0x36 ;  /* 0x00009d800000791a */ /* 0x000fe80000000000 */
[----:B------:R-:W1:Y:S02]  /*2c10*/  UTCATOMSWS.FIND_AND_SET.ALIGN UP0, UR5, UR5 ;  /* 0x00000005000575e3 */ /* 0x000e640008000800 */
[----:B-1----:R-:W-:Y:S01]  /*2c20*/  MOV R3, UR5 ;  /* 0x0000000500037c02 */ /* 0x002fe20008000f00 */
[----:B------:R-:W-:Y:S05]  /*2c30*/  BRA.U !UP0, `(.L_x_51) ;  /* 0xfffffffd08e87547 */ /* 0x000fea000b83ffff */
.L_x_50:
[-C--:B------:R-:W-:Y:S02]  /*2c40*/  SHF.L.U32 R2, R2, R3.reuse, RZ ;  /* 0x0000000302027219 */ /* 0x080fe400000006ff */
[----:B------:R-:W-:Y:S01]  /*2c50*/  SHF.L.U32 R0, R0, R3, RZ ;  /* 0x0000000300007219 */ /* 0x000fe200000006ff */
[----:B------:R-:W-:Y:S02]  /*2c60*/  IMAD.SHL.U32 R3, R3, 0x20, RZ ;  /* 0x0000002003037824 */ /* 0x000fe400078e00ff */
[----:B------:R1:W-:Y:S04]  /*2c70*/  ATOMS.OR RZ, [UR4+0x14], R2 ;  /* 0x00001402ffff798c */ /* 0x0003e8000b000004 */
[----:B------:R1:W-:Y:S04]  /*2c80*/  ATOMS.OR RZ, [UR4+0x18], R0 ;  /* 0x00001800ffff798c */ /* 0x0003e8000b000004 */
[----:B------:R1:W-:Y:S01]  /*2c90*/  STS [UR37+0x100], R3 ;  /* 0x00010003ff007988 */ /* 0x0003e20008000825 */
[----:B------:R-:W-:Y:S05]  /*2ca0*/  BRA `(.L_x_49) ;  /* 0x0000000000107947 */ /* 0x000fea0003800000 */
.L_x_48:
[----:B------:R-:W-:Y:S02]  /*2cb0*/  MOV R0, 0xffffffff ;  /* 0xffffffff00007802 */ /* 0x000fe40000000f00 */
[----:B------:R-:W-:-:S03]  /*2cc0*/  MOV R2, 0x2cf0 ;  /* 0x00002cf000027802 */ /* 0x000fc60000000f00 */
[----:B------:R1:W-:Y:S04]  /*2cd0*/  STS [UR37+0x100], R0 ;  /* 0x00010000ff007988 */ /* 0x0003e80008000825 */
[----:B-1-3-5:R-:W-:Y:S05]  /*2ce0*/  CALL.REL.NOINC `($__internal_1_$__cuda_sm10x_tcgen05_guardrail_trap_phase_invalid_during_alloc) ;  /* 0x0000006000dc7944 */ /* 0x02afea0003c00000 */
.L_x_49:
[----:B------:R-:W-:Y:S05]  /*2cf0*/  WARPSYNC.ALL ;  /* 0x0000000000007948 */ /* 0x000fea0003800000 */
[----:B------:R-:W2:Y:S01]  /*2d00*/  S2UR UR9, SR_CgaCtaId ;  /* 0x00000000000979c3 */ /* 0x000ea20000008800 */
[----:B------:R-:W-:Y:S01]  /*2d10*/  UMOV UR4, 0x400 ;  /* 0x0000040000047882 */ /* 0x000fe20000000000 */
[----:B------:R-:W-:-:S06]  /*2d20*/  NOP ;  /* 0x0000000000007918 */ /* 0x000fcc0000000000 */
[----:B------:R-:W-:Y:S06]  /*2d30*/  BAR.ARV 0x6, 0xa0 ;  /* 0x0182800000007b1d */ /* 0x000fec0000002000 */
[----:B------:R-:W4:Y:S01]  /*2d40*/  LDCU UR5, c[0x0][0x38c] ;  /* 0x00007180ff0577ac */ /* 0x000f220008000800 */
[----:B------:R-:W-:Y:S01]  /*2d50*/  IMAD.MOV.U32 R11, RZ, RZ, 0x1 ;  /* 0x00000001ff0b7424 */ /* 0x000fe200078e00ff */
[----:B------:R-:W-:Y:S01]  /*2d60*/  CS2R R8, SRZ ;  /* 0x0000000000087805 */ /* 0x000fe2000001ff00 */
[----:B------:R-:W-:Y:S01]  /*2d70*/  IMAD.MOV.U32 R10, RZ, RZ, RZ ;  /* 0x000000ffff0a7224 */ /* 0x000fe200078e00ff */
[----:B------:R-:W-:Y:S01]  /*2d80*/  UMOV UR12, URZ ;  /* 0x000000ff000c7c82 */ /* 0x000fe20008000000 */
[----:B------:R-:W-:Y:S01]  /*2d90*/  UMOV UR11, URZ ;  /* 0x000000ff000b7c82 */ /* 0x000fe20008000000 */
[----:B------:R-:W-:Y:S01]  /*2da0*/  UMOV UR30, 0x0 ;  /* 0x00000000001e7882 */ /* 0x000fe20000000000 */
[----:B------:R-:W-:Y:S01]  /*2db0*/  UMOV UR31, 0x42c04a0 ;  /* 0x042c04a0001f7882 */ /* 0x000fe20000000000 */
[----:B------:R-:W-:Y:S01]  /*2dc0*/  UMOV UR28, 0x0 ;  /* 0x00000000001c7882 */ /* 0x000fe20000000000 */
[----:B------:R-:W-:Y:S01]  /*2dd0*/  UMOV UR29, 0x42c04a0 ;  /* 0x042c04a0001d7882 */ /* 0x000fe20000000000 */
[----:B--2---:R-:W-:Y:S01]  /*2de0*/  ULEA UR9, UR9, UR4, 0x18 ;  /* 0x0000000409097291 */ /* 0x004fe2000f8ec0ff */
[----:B------:R-:W2:Y:S03]  /*2df0*/  LDCU UR4, c[0x0][0x38c] ;  /* 0x00007180ff0477ac */ /* 0x000ea60008000800 */
[----:B------:R-:W-:Y:S01]  /*2e00*/  UIADD3 UR10, UPT, UPT, UR9, 0x5a00, URZ ;  /* 0x00005a00090a7890 */ /* 0x000fe2000fffe0ff */
[----:B------:R-:W-:-:S04]  /*2e10*/  UMOV UR26, 0x0 ;  /* 0x00000000001a7882 */ /* 0x000fc80000000000 */
[----:B-1----:R-:W1:Y:S01]  /*2e20*/  LDS R0, [UR9+0x100] ;  /* 0x00010009ff007984 */ /* 0x002e620008000800 */
[----:B------:R-:W-:Y:S01]  /*2e30*/  USHF.R.U32.HI UR10, URZ, 0x4, UR10 ;  /* 0x00000004ff0a7899 */ /* 0x000fe2000801160a */
[----:B------:R-:W-:Y:S01]  /*2e40*/  UMOV UR27, 0x42c04a0 ;  /* 0x042c04a0001b7882 */ /* 0x000fe20000000000 */
[----:B------:R-:W-:Y:S02]  /*2e50*/  UMOV UR24, 0x0 ;  /* 0x0000000000187882 */ /* 0x000fe40000000000 */
[----:B------:R-:W-:Y:S01]  /*2e60*/  ULOP3.LUT UR10, UR10, 0x3fff, URZ, 0xc0, !UPT ;  /* 0x00003fff0a0a7892 */ /* 0x000fe2000f8ec0ff */
[----:B------:R-:W-:Y:S01]  /*2e70*/  UMOV UR25, 0x42c04a0 ;  /* 0x042c04a000197882 */ /* 0x000fe20000000000 */
[----:B------:R-:W-:Y:S01]  /*2e80*/  UMOV UR22, 0x0 ;  /* 0x0000000000167882 */ /* 0x000fe20000000000 */
[----:B------:R-:W-:Y:S01]  /*2e90*/  UMOV UR23, 0x42c04a0 ;  /* 0x042c04a000177882 */ /* 0x000fe20000000000 */
[----:B------:R-:W-:Y:S01]  /*2ea0*/  UMOV UR20, 0x0 ;  /* 0x0000000000147882 */ /* 0x000fe20000000000 */
[----:B--2---:R-:W-:Y:S01]  /*2eb0*/  UIADD3 UR4, UPT, UPT, UR4, 0xff, URZ ;  /* 0x000000ff04047890 */ /* 0x004fe2000fffe0ff */
[----:B------:R-:W-:Y:S01]  /*2ec0*/  UMOV UR21, 0x42c04a0 ;  /* 0x042c04a000157882 */ /* 0x000fe20000000000 */
[----:B------:R-:W-:-:S02]  /*2ed0*/  ULOP3.LUT UR10, UR10, 0x10000, URZ, 0xfc, !UPT ;  /* 0x000100000a0a7892 */ /* 0x000fc4000f8efcff */
[----:B------:R-:W-:Y:S02]  /*2ee0*/  USHF.R.S32.HI UR8, URZ, 0x1f, UR4 ;  /* 0x0000001fff087899 */ /* 0x000fe40008011404 */
[----:B----4-:R-:W-:Y:S02]  /*2ef0*/  UISETP.GE.AND UP3, UPT, UR5, 0x1, UPT ;  /* 0x000000010500788c */ /* 0x010fe4000bf66270 */
[----:B------:R-:W-:Y:S02]  /*2f00*/  ULEA.HI UR8, UR8, UR4, URZ, 0x8 ;  /* 0x0000000408087291 */ /* 0x000fe4000f8f40ff */
[----:B------:R-:W-:Y:S02]  /*2f10*/  UIADD3 UR4, UPT, UPT, UR9, 0x11a00, URZ ;  /* 0x00011a0009047890 */ /* 0x000fe4000fffe0ff */
[----:B------:R-:W-:Y:S02]  /*2f20*/  USHF.R.S32.HI UR8, URZ, 0x8, UR8 ;  /* 0x00000008ff087899 */ /* 0x000fe40008011408 */
[----:B------:R-:W-:-:S02]  /*2f30*/  USHF.R.U32.HI UR4, URZ, 0x4, UR4 ;  /* 0x00000004ff047899 */ /* 0x000fc40008011604 */
[----:B------:R-:W-:Y:S02]  /*2f40*/  UISETP.LT.AND UP0, UPT, UR8, 0x1, UPT ;  /* 0x000000010800788c */ /* 0x000fe4000bf01270 */
[----:B------:R-:W-:Y:S02]  /*2f50*/  ULOP3.LUT UR4, UR4, 0x3fff, URZ, 0xc0, !UPT ;  /* 0x00003fff04047892 */ /* 0x000fe4000f8ec0ff */
[----:B------:R-:W-:Y:S02]  /*2f60*/  USEL UR16, UR8, 0x1, !UP0 ;  /* 0x0000000108107887 */ /* 0x000fe4000c000000 */
[----:B------:R-:W-:Y:S02]  /*2f70*/  ULOP3.LUT UR4, UR4, 0x10000, URZ, 0xfc, !UPT ;  /* 0x0001000004047892 */ /* 0x000fe4000f8efcff */
[----:B------:R-:W-:Y:S01]  /*2f80*/  UIADD3 UR16, UPT, UPT, -UR16, URZ, URZ ;  /* 0x000000ff10107290 */ /* 0x000fe2000fffe1ff */
[----:B------:R-:W-:Y:S01]  /*2f90*/  UMOV UR34, 0x0 ;  /* 0x0000000000227882 */ /* 0x000fe20000000000 */
[----:B------:R-:W-:Y:S01]  /*2fa0*/  UMOV UR35, 0x42c04a0 ;  /* 0x042c04a000237882 */ /* 0x000fe20000000000 */
[----:B-1----:R-:W-:Y:S01]  /*2fb0*/  R2UR UR13, R0 ;  /* 0x00000000000d72ca */ /* 0x002fe200000e0000 */
[----:B------:R-:W-:Y:S01]  /*2fc0*/  UMOV UR32, 0x0 ;  /* 0x0000000000207882 */ /* 0x000fe20000000000 */
[----:B------:R-:W-:-:S13]  /*2fd0*/  UMOV UR33, 0x42c04a0 ;  /* 0x042c04a000217882 */ /* 0x000fda0000000000 */
.L_x_58:
[----:B------:R-:W-:Y:S02]  /*2fe0*/  LEA R0, R10, UR9, 0x3 ;  /* 0x000000090a007c11 */ /* 0x000fe4000f8e18ff */
[----:B------:R-:W-:Y:S02]  /*2ff0*/  SHF.L.U32 R5, R9, 0x1f, RZ ;  /* 0x0000001f09057819 */ /* 0x000fe400000006ff */
[----:B------:R-:W-:Y:S01]  /*3000*/  PLOP3.LUT P0, PT, PT, PT, UP3, 0x80, 0x8 ;  /* 0x000000000008781c */ /* 0x000fe20003f0f038 */
[----:B------:R-:W-:Y:S01]  /*3010*/  VIADD R3, R0, 0x60 ;  /* 0x0000006000037836 */ /* 0x000fe20000000000 */
[----:B-1----:R-:W1:Y:S02]  /*3020*/  SYNCS.PHASECHK.TRANS64.TRYWAIT P1, [R0+URZ+0x50], R5 ;  /* 0x00005005000075a7 */ /* 0x002e6400080211ff */
[----:B-1--4-:R-:W-:Y:S09]  /*3030*/  @!P1 BRA `(.L_x_52) ;  /* 0x0000005800d09947 */ /* 0x012ff20003800000 */
.L_x_112:
[----:B------:R-:W-:Y:S01]  /*3040*/  LEA R4, R10, UR9, 0x4 ;  /* 0x000000090a047c11 */ /* 0x000fe2000f8e20ff */
[----:B------:R-:W-:Y:S01]  /*3050*/  @UP3 ULEA UR5, UR11, UR9, 0x3 ;  /* 0x000000090b053291 */ /* 0x000fe2000f8e18ff */
[----:B------:R-:W-:Y:S01]  /*3060*/  PLOP3.LUT P2, PT, PT, PT, PT, 0x80, 0x8 ;  /* 0x000000000008781c */ /* 0x000fe20003f4f070 */
[----:B------:R-:W-:Y:S01]  /*3070*/  ULEA UR14, UR12, UR9, 0x3 ;  /* 0x000000090c0e7291 */ /* 0x000fe2000f8e18ff */
[----:B------:R-:W-:Y:S01]  /*3080*/  PRMT R3, RZ, 0x654, R3 ;  /* 0x00000654ff037816 */ /* 0x000fe20000000003 */
[----:B------:R-:W-:Y:S01]  /*3090*/  ULEA.HI UR15, UR12, UR12, URZ, 0x1 ;  /* 0x0000000c0c0f7291 */ /* 0x000fe2000f8f08ff */
[----:B-1----:R-:W1:Y:S01]  /*30a0*/  LDS.128 R4, [R4+0xe0] ;  /* 0x0000e00004047984 */ /* 0x002e620000000c00 */
[----:B------:R-:W-:Y:S02]  /*30b0*/  @P0 SHF.L.U32 R2, R8, 0x1f, RZ ;  /* 0x0000001f08020819 */ /* 0x000fe400000006ff */
[----:B------:R-:W-:Y:S01]  /*30c0*/  SHF.L.U32 R0, R11, 0x1f, RZ ;  /* 0x0000001f0b007819 */ /* 0x000fe200000006ff */
[----:B------:R-:W-:Y:S01]  /*30d0*/  @!PT LDS RZ, [RZ] ;  /* 0x00000000fffff984 */ /* 0x000fe20000000800 */
[----:B------:R-:W-:Y:S01]  /*30e0*/  @!PT LDS RZ, [RZ] ;  /* 0x00000000fffff984 */ /* 0x000fe20000000800 */
[----:B------:R-:W-:Y:S01]  /*30f0*/  @!PT LDS RZ, [RZ] ;  /* 0x00000000fffff984 */ /* 0x000fe20000000800 */
[----:B------:R-:W-:Y:S01]  /*3100*/  @!PT LDS RZ, [RZ] ;  /* 0x00000000fffff984 */ /* 0x000fe20000000800 */
[----:B------:R2:W-:Y:S06]  /*3110*/  MEMBAR.ALL.CTA ;  /* 0x0000000000007992 */ /* 0x0005ec0000008000 */
[----:B--2---:R-:W2:Y:S02]  /*3120*/  FENCE.VIEW.ASYNC.S ;  /* 0x00000000000073c6 */ /* 0x004ea40000000000 */
[----:B--2---:R2:W-:Y:S01]  /*3130*/  SYNCS.ARRIVE.TRANS64.RED.A1T0 RZ, [R3+URZ], RZ ;  /* 0x000000ff03ff79a7 */ /* 0x0045e200081004ff */
[----:B------:R2:W4:Y:S01]  /*3140*/  @P0 SYNCS.PHASECHK.TRANS64.TRYWAIT P2, [UR5], R2 ;  /* 0x00000002ff0005a7 */ /* 0x0005220008041105 */
[----:B------:R-:W-:-:S02]  /*3150*/  ULOP3.LUT UR5, UR15, 0xffe, URZ, 0xc0, !UPT ;  /* 0x00000ffe0f057892 */ /* 0x000fc4000f8ec0ff */
[----:B------:R-:W-:Y:S01]  /*3160*/  USHF.R.U32.HI UR15, URZ, 0x1, UR15 ;  /* 0x00000001ff0f7899 */ /* 0x000fe2000801160f */
[----:B-1----:R-:W-:Y:S01]  /*3170*/  LOP3.LUT P1, RZ, R6, 0x1, RZ, 0xc0, !PT ;  /* 0x0000000106ff7812 */ /* 0x002fe2000782c0ff */
[----:B------:R-:W-:Y:S02]  /*3180*/  UIADD3 UR5, UPT, UPT, -UR5, UR12, URZ ;  /* 0x0000000c05057290 */ /* 0x000fe4000fffe1ff */
[----:B------:R-:W-:-:S04]  /*3190*/  UIMAD UR15, UR15, 0xb0, UR13 ;  /* 0x000000b00f0f78a4 */ /* 0x000fc8000f8e020d */
[----:B------:R-:W-:Y:S01]  /*31a0*/  ULEA UR15, UR5, UR15, 0x14 ;  /* 0x0000000f050f7291 */ /* 0x000fe2000f8ea0ff */
[----:B------:R-:W1:Y:S02]  /*31b0*/  SYNCS.PHASECHK.TRANS64.TRYWAIT P0, [UR14+0x90], R0 ;  /* 0x00009000ff0075a7 */ /* 0x000e64000800110e */
[----:B-12-4-:R-:W-:Y:S09]  /*31c0*/  @!P0 BRA `(.L_x_53) ;  /* 0x0000005800808947 */ /* 0x016ff20003800000 */
.L_x_114:
[----:B------:R-:W-:Y:S01]  /*31d0*/  IADD3 R10, PT, PT, R10, 0x1, RZ ;  /* 0x000000010a0a7810 */ /* 0x000fe20007ffe0ff */
[----:B------:R-:W-:Y:S06]  /*31e0*/  BRA.U !UP3, `(.L_x_54) ;  /* 0x000000050b107547 */ /* 0x000fec000b800000 */
[----:B------:R-:W-:Y:S01]  /*31f0*/  UPLOP3.LUT UP4, UPT, UPT, UPT, UPT, 0x40, 0x4 ;  /* 0x000000000004789c */ /* 0x000fe20003f8e870 */
[----:B------:R-:W-:Y:S01]  /*3200*/  UMOV UR18, UR16 ;  /* 0x0000001000127c82 */ /* 0x000fe20008000000 */
[----:B------:R-:W-:Y:S01]  /*3210*/  UMOV UR17, UR8 ;  /* 0x0000000800117c82 */ /* 0x000fe20008000000 */
[----:B------:R-:W-:-:S08]  /*3220*/  UMOV UR5, UR11 ;  /* 0x0000000b00057c82 */ /* 0x000fd00008000000 */
.L_x_57:
[----:B------:R-:W-:Y:S02]  /*3230*/  UIADD3 UR18, UPT, UPT, UR18, 0x1, URZ ;  /* 0x0000000112127890 */ /* 0x000fe4000fffe0ff */
[----:B--2---:R-:W-:Y:S02]  /*3240*/  ULEA UR19, UR5, UR9, 0x3 ;  /* 0x0000000905137291 */ /* 0x004fe4000f8e18ff */
[----:B------:R-:W-:Y:S01]  /*3250*/  UISETP.NE.AND UP0, UPT, UR18, URZ, UPT ;  /* 0x000000ff1200728c */ /* 0x000fe2000bf05270 */
[----:B----4-:R-:W-:Y:S10]  /*3260*/  @P2 BRA `(.L_x_55) ;  /* 0x00000000000c2947 */ /* 0x010ff40003800000 */
[----:B-1----:R-:W-:Y:S04]  /*3270*/  SHF.L.U32 R3, R8, 0x1f, RZ ;  /* 0x0000001f08037819 */ /* 0x002fe800000006ff */
[----:B------:R-:W1:Y:S02]  /*3280*/  SYNCS.PHASECHK.TRANS64.TRYWAIT P0, [UR19], R3 ;  /* 0x00000003ff0075a7 */ /* 0x000e640008001113 */
[----:B-1----:R-:W-:Y:S05]  /*3290*/  @!P0 BRA `(.L_x_56) ;  /* 0x0000005800648947 */ /* 0x002fea0003800000 */
.L_x_55:
[----:B------:R-:W-:Y:S01]  /*32a0*/  UISETP.NE.AND UP1, UPT, UR17, 0x1, UPT ;  /* 0x000000011100788c */ /* 0x000fe2000bf25270 */
[----:B------:R-:W-:Y:S01]  /*32b0*/  PLOP3.LUT P2, PT, PT, PT, PT, 0x80, 0x8 ;  /* 0x000000000008781c */ /* 0x000fe20003f4f070 */
[----:B------:R-:W-:Y:S02]  /*32c0*/  UIADD3 UR11, UPT, UPT, UR5, 0x1, URZ ;  /* 0x00000001050b7890 */ /* 0x000fe4000fffe0ff */
[----:B------:R-:W-:Y:S02]  /*32d0*/  UIMAD UR6, UR5, 0xb00, UR4 ;  /* 0x00000b00050678a4 */ /* 0x000fe4000f8e0204 */
[----:B------:R-:W-:Y:S01]  /*32e0*/  UISETP.NE.AND UP2, UPT, UR11, 0x3, UPT ;  /* 0x000000030b00788c */ /* 0x000fe2000bf45270 */
[----:B------:R-:W-:Y:S01]  /*32f0*/  PLOP3.LUT P0, PT, PT, PT, UP1, 0x80, 0x8 ;  /* 0x000000000008781c */ /* 0x000fe20003f0f018 */
[----:B------:R-:W-:Y:S02]  /*3300*/  ULEA UR64, UR5, UR10, 0xa ;  /* 0x0000000a05407291 */ /* 0x000fe4000f8e50ff */
[----:B------:R-:W-:Y:S02]  /*3310*/  USEL UR37, URZ, 0x1, UP2 ;  /* 0x00000001ff257887 */ /* 0x000fe40009000000 */
[----:B------:R-:W-:Y:S02]  /*3320*/  USEL UR11, UR11, URZ, UP2 ;  /* 0x000000ff0b0b7287 */ /* 0x000fe40009000000 */
[----:B------:R-:W-:Y:S02]  /*3330*/  UIADD3 UR62, UPT, UPT, UR6, 0x2, URZ ;  /* 0x00000002063e7890 */ /* 0x000fe4000fffe0ff */
[----:B------:R-:W-:Y:S01]  /*3340*/  @UP1 ULEA UR36, UR11, UR9, 0x3 ;  /* 0x000000090b241291 */ /* 0x000fe2000f8e18ff */
[----:B------:R-:W-:Y:S01]  /*3350*/  LOP3.LUT R8, R8, UR37, RZ, 0x3c, !PT ;  /* 0x0000002508087c12 */ /* 0x000fe2000f8e3cff */
[----:B------:R-:W-:Y:S02]  /*3360*/  UIADD3 UR60, UPT, UPT, UR64, 0x2, URZ ;  /* 0x00000002403c7890 */ /* 0x000fe4000fffe0ff */
[----:B------:R-:W-:Y:S01]  /*3370*/  UIADD3 UR58, UPT, UPT, UR6, 0x4, URZ ;  /* 0x00000004063a7890 */ /* 0x000fe2000fffe0ff */
[----:B-1----:R-:W-:Y:S01]  /*3380*/  @P0 SHF.L.U32 R0, R8, 0x1f, RZ ;  /* 0x0000001f08000819 */ /* 0x002fe200000006ff */
[----:B------:R-:W-:Y:S02]  /*3390*/  UIADD3 UR56, UPT, UPT, UR64, 0x4, URZ ;  /* 0x0000000440387890 */ /* 0x000fe4000fffe0ff */
[----:B------:R-:W-:Y:S01]  /*33a0*/  UIADD3 UR54, UPT, UPT, UR6, 0x6, URZ ;  /* 0x0000000606367890 */ /* 0x000fe2000fffe0ff */
[----:B------:R2:W4:Y:S01]  /*33b0*/  @P0 SYNCS.PHASECHK.TRANS64.TRYWAIT P2, [UR36], R0 ;  /* 0x00000000ff0005a7 */ /* 0x0005220008041124 */
[----:B------:R-:W-:Y:S02]  /*33c0*/  UIADD3 UR52, UPT, UPT, UR64, 0x6, URZ ;  /* 0x0000000640347890 */ /* 0x000fe4000fffe0ff */
        /* <DEDUP_REMOVED lines=9> */
[----:B------:R-:W-:Y:S01]  /*3460*/  UIADD3 UR17, UPT, UPT, UR17, -0x1, URZ ;  /* 0xffffffff11117890 */ /* 0x000fe2000fffe0ff */
[----:B------:R-:W-:Y:S01]  /*3470*/  UMOV UR7, 0x40004040 ;  /* 0x4000404000077882 */ /* 0x000fe20000000000 */
[----:B------:R-:W-:Y:S01]  /*3480*/  UMOV UR65, 0x40004040 ;  /* 0x4000404000417882 */ /* 0x000fe20000000000 */
[----:B------:R-:W-:Y:S01]  /*3490*/  UMOV UR63, 0x40004040 ;  /* 0x40004040003f7882 */ /* 0x000fe20000000000 */
[----:B------:R2:W-:Y:S01]  /*34a0*/  UTCIMMA gdesc[UR64], gdesc[UR6], tmem[UR15], tmem[UR30], idesc[UR31], UP4 ;  /* 0x00ff1e06400075ea */ /* 0x0005e2000a00010f */
[----:B------:R-:W-:Y:S01]  /*34b0*/  UPLOP3.LUT UP4, UPT, UPT, UPT, UPT, 0x80, 0x8 ;  /* 0x000000000008789c */ /* 0x000fe20003f8f070 */
[----:B------:R-:W-:Y:S01]  /*34c0*/  UMOV UR61, 0x40004040 ;  /* 0x40004040003d7882 */ /* 0x000fe20000000000 */
[----:B------:R-:W-:Y:S01]  /*34d0*/  UMOV UR59, 0x40004040 ;  /* 0x40004040003b7882 */ /* 0x000fe20000000000 */
[----:B------:R2:W-:Y:S01]  /*34e0*/  UTCIMMA gdesc[UR60], gdesc[UR62], tmem[UR15], tmem[UR28], idesc[UR29], UPT ;  /* 0x00ff1c3e3c0075ea */ /* 0x0005e2000b80010f */
        /* <DEDUP_REMOVED lines=14> */
[----:B------:R-:W-:Y:S01]  /*35d0*/  UMOV UR37, 0x40004040 ;  /* 0x4000404000257882 */ /* 0x000fe20000000000 */
[----:B------:R2:W-:Y:S01]  /*35e0*/  UTCIMMA gdesc[UR40], gdesc[UR42], tmem[UR15], tmem[UR34], idesc[UR35], UPT ;  /* 0x00ff222a280075ea */ /* 0x0005e2000b80010f */
[----:B------:R2:W-:Y:S01]  /*35f0*/  UTCIMMA gdesc[UR36], gdesc[UR38], tmem[UR15], tmem[UR32], idesc[UR33], UPT ;  /* 0x00ff2026240075ea */ /* 0x0005e2000b80010f */
[----:B------:R2:W-:Y:S01]  /*3600*/  UTCBAR [UR19], URZ ;  /* 0x000000ff130073e9 */ /* 0x0005e200080000ff */
[----:B------:R-:W-:Y:S01]  /*3610*/  UMOV UR5, UR11 ;  /* 0x0000000b00057c82 */ /* 0x000fe20008000000 */
[----:B------:R-:W-:Y:S05]  /*3620*/  BRA.U UP0, `(.L_x_57) ;  /* 0xfffffffd00007547 */ /* 0x000fea000b83ffff */
.L_x_54:
[----:B------:R-:W-:Y:S01]  /*3630*/  UIADD3 UR12, UPT, UPT, UR12, 0x1, URZ ;  /* 0x000000010c0c7890 */ /* 0x000fe2000fffe0ff */
[C---:B------:R-:W-:Y:S01]  /*3640*/  ISETP.NE.AND P0, PT, R10.reuse, 0x2, PT ;  /* 0x000000020a00780c */ /* 0x040fe20003f05270 */
[----:B------:R-:W-:Y:S02]  /*3650*/  UIADD3 UR14, UPT, UPT, UR14, 0x70, URZ ;  /* 0x000000700e0e7890 */ /* 0x000fe4000fffe0ff */
[----:B------:R-:W-:Y:S01]  /*3660*/  UISETP.NE.AND UP0, UPT, UR12, 0x4, UPT ;  /* 0x000000040c00788c */ /* 0x000fe2000bf05270 */
[----:B-12---:R-:W-:Y:S02]  /*3670*/  SEL R0, RZ, 0x1, P0 ;  /* 0x00000001ff007807 */ /* 0x006fe40000000000 */
[----:B------:R-:W-:Y:S01]  /*3680*/  SEL R10, R10, RZ, P0 ;  /* 0x000000ff0a0a7207 */ /* 0x000fe20000000000 */
[----:B------:R-:W-:Y:S01]  /*3690*/  USEL UR5, URZ, 0x1, UP0 ;  /* 0x00000001ff057887 */ /* 0x000fe20008000000 */
[----:B------:R-:W-:Y:S01]  /*36a0*/  LOP3.LUT R9, R9, R0, RZ, 0x3c, !PT ;  /* 0x0000000009097212 */ /* 0x000fe200078e3cff */
[----:B------:R-:W-:Y:S01]  /*36b0*/  USEL UR12, UR12, URZ, UP0 ;  /* 0x000000ff0c0c7287 */ /* 0x000fe20008000000 */
[----:B------:R1:W-:Y:S03]  /*36c0*/  UTCBAR [UR14], URZ ;  /* 0x000000ff0e0073e9 */ /* 0x0003e600080000ff */
[----:B------:R-:W-:Y:S01]  /*36d0*/  LOP3.LUT R11, R11, UR5, RZ, 0x3c, !PT ;  /* 0x000000050b0b7c12 */ /* 0x000fe2000f8e3cff */
[----:B------:R-:W-:Y:S07]  /*36e0*/  @P1 BRA `(.L_x_58) ;  /* 0xfffffff8003c1947 */ /* 0x000fee000383ffff */
[----:B------:R-:W2:Y:S01]  /*36f0*/  S2UR UR4, SR_CgaCtaId ;  /* 0x00000000000479c3 */ /* 0x000ea20000008800 */
[----:B------:R-:W-:Y:S01]  /*3700*/  ELECT P0, URZ, PT ;  /* 0x0000000000ff782f */ /* 0x000fe20003800000 */
[----:B------:R-:W-:Y:S01]  /*3710*/  IMAD.MOV.U32 R0, RZ, RZ, 0x1 ;  /* 0x00000001ff007424 */ /* 0x000fe200078e00ff */
[----:B------:R-:W-:Y:S01]  /*3720*/  UIADD3 UR9, UPT, UPT, UR9, 0x90, URZ ;  /* 0x0000009009097890 */ /* 0x000fe2000fffe0ff */
[----:B------:R-:W-:Y:S01]  /*3730*/  SHF.L.U32 R3, R11, 0x1f, RZ ;  /* 0x0000001f0b037819 */ /* 0x000fe200000006ff */
[----:B------:R-:W-:-:S03]  /*3740*/  UMOV UR5, 0x40 ;  /* 0x0000004000057882 */ /* 0x000fc60000000000 */
[----:B------:R-:W-:Y:S01]  /*3750*/  UVIRTCOUNT.DEALLOC.SMPOOL 0x80 ;  /* 0x000000800000784c */ /* 0x000fe20000000000 */
[----:B--2---:R-:W-:Y:S02]  /*3760*/  ULEA UR4, UR4, UR5, 0x18 ;  /* 0x0000000504047291 */ /* 0x004fe4000f8ec0ff */
[----:B------:R-:W-:-:S07]  /*3770*/  ULEA UR5, UR12, UR9, 0x3 ;  /* 0x000000090c057291 */ /* 0x000fce000f8e18ff */
[----:B------:R2:W-:Y:S02]  /*3780*/  @P0 STS.U8 [UR4+0x1c], R0 ;  /* 0x00001c00ff000988 */ /* 0x0005e40008000004 */
[----:B------:R-:W3:Y:S02]  /*3790*/  SYNCS.PHASECHK.TRANS64.TRYWAIT P0, [UR5], R3 ;  /* 0x00000003ff0075a7 */ /* 0x000ee40008001105 */
[----:B--23--:R-:W-:Y:S05]  /*37a0*/  @!P0 BRA `(.L_x_59) ;  /* 0x0000005400388947 */ /* 0x00cfea0003800000 */
.L_x_117:
[----:B------:R-:W-:-:S04]  /*37b0*/  UIADD3 UR6, UPT, UPT, UR12, 0x1, URZ ;  /* 0x000000010c067890 */ /* 0x000fc8000fffe0ff */
[----:B------:R-:W-:-:S04]  /*37c0*/  UISETP.NE.AND UP0, UPT, UR6, 0x4, UPT ;  /* 0x000000040600788c */ /* 0x000fc8000bf05270 */
[----:B------:R-:W-:Y:S02]  /*37d0*/  USEL UR7, URZ, 0x1, UP0 ;  /* 0x00000001ff077887 */ /* 0x000fe40008000000 */
[----:B------:R-:W-:-:S04]  /*37e0*/  USEL UR6, UR6, URZ, UP0 ;  /* 0x000000ff06067287 */ /* 0x000fc80008000000 */
[----:B------:R-:W-:Y:S01]  /*37f0*/  ULEA UR5, UR6, UR9, 0x3 ;  /* 0x0000000906057291 */ /* 0x000fe2000f8e18ff */
[----:B------:R-:W-:-:S04]  /*3800*/  LOP3.LUT R2, R11, UR7, RZ, 0x3c, !PT ;  /* 0x000000070b027c12 */ /* 0x000fc8000f8e3cff */
[----:B--2---:R-:W-:-:S04]  /*3810*/  SHF.L.U32 R3, R2, 0x1f, RZ ;  /* 0x0000001f02037819 */ /* 0x004fc800000006ff */
[----:B------:R-:W2:Y:S02]  /*3820*/  SYNCS.PHASECHK.TRANS64.TRYWAIT P0, [UR5], R3 ;  /* 0x00000003ff0075a7 */ /* 0x000ea40008001105 */
[----:B--2---:R-:W-:Y:S05]  /*3830*/  @!P0 BRA `(.L_x_60) ;  /* 0x00000054002c8947 */ /* 0x004fea0003800000 */
.L_x_119:
        /* <DEDUP_REMOVED lines=9> */
.L_x_121:
[----:B------:R-:W-:-:S04]  /*38d0*/  UIADD3 UR6, UPT, UPT, UR6, 0x1, URZ ;  /* 0x0000000106067890 */ /* 0x000fc8000fffe0ff */
[----:B------:R-:W-:-:S04]  /*38e0*/  UISETP.NE.AND UP0, UPT, UR6, 0x4, UPT ;  /* 0x000000040600788c */ /* 0x000fc8000bf05270 */
[----:B------:R-:W-:Y:S02]  /*38f0*/  USEL UR5, URZ, 0x1, UP0 ;  /* 0x00000001ff057887 */ /* 0x000fe40008000000 */
[----:B------:R-:W-:-:S04]  /*3900*/  USEL UR6, UR6, URZ, UP0 ;  /* 0x000000ff06067287 */ /* 0x000fc80008000000 */
[----:B------:R-:W-:Y:S01]  /*3910*/  ULEA UR6, UR6, UR9, 0x3 ;  /* 0x0000000906067291 */ /* 0x000fe2000f8e18ff */
[----:B--2---:R-:W-:-:S04]  /*3920*/  LOP3.LUT R3, R2, UR5, RZ, 0x3c, !PT ;  /* 0x0000000502037c12 */ /* 0x004fc8000f8e3cff */
[----:B------:R-:W-:-:S04]  /*3930*/  SHF.L.U32 R3, R3, 0x1f, RZ ;  /* 0x0000001f03037819 */ /* 0x000fc800000006ff */
[----:B------:R-:W2:Y:S02]  /*3940*/  SYNCS.PHASECHK.TRANS64.TRYWAIT P0, [UR6], R3 ;  /* 0x00000003ff0075a7 */ /* 0x000ea40008001106 */
[----:B--2---:R-:W-:Y:S05]  /*3950*/  @!P0 BRA `(.L_x_62) ;  /* 0x0000005400148947 */ /* 0x004fea0003800000 */
.L_x_123:
[----:B------:R-:W-:Y:S01]  /*3960*/  NOP ;  /* 0x0000000000007918 */ /* 0x000fe20000000000 */
[----:B--2---:R-:W2:Y:S01]  /*3970*/  LDS R0, [UR4+0x14] ;  /* 0x00001404ff007984 */ /* 0x004ea20008000800 */
[----:B------:R-:W-:Y:S01]  /*3980*/  ULOP3.LUT UR6, UR13, 0xffff, URZ, 0xc0, !UPT ;  /* 0x0000ffff0d067892 */ /* 0x000fe2000f8ec0ff */
[----:B------:R-:W-:Y:S01]  /*3990*/  UMOV UR8, 0xffff ;  /* 0x0000ffff00087882 */ /* 0x000fe20000000000 */
[----:B------:R-:W-:Y:S02]  /*39a0*/  UMOV UR5, 0x1 ;  /* 0x0000000100057882 */ /* 0x000fe40000000000 */
[----:B------:R-:W-:-:S04]  /*39b0*/  USHF.R.U32.HI UR6, URZ, 0x5, UR6 ;  /* 0x00000005ff067899 */ /* 0x000fc80008011606 */
[----:B------:R-:W-:Y:S02]  /*39c0*/  USHF.L.U32 UR8, UR8, UR6, URZ ;  /* 0x0000000608087299 */ /* 0x000fe400080006ff */
[----:B------:R-:W-:-:S04]  /*39d0*/  USHF.L.U32 UR5, UR5, UR6, URZ ;  /* 0x0000000605057299 */ /* 0x000fc800080006ff */
[----:B--2---:R-:W-:-:S04]  /*39e0*/  LOP3.LUT R0, R0, UR8, RZ, 0xc0, !PT ;  /* 0x0000000800007c12 */ /* 0x004fc8000f8ec0ff */
[----:B------:R-:W-:-:S13]  /*39f0*/  ISETP.NE.AND P0, PT, R0, UR8, PT ;  /* 0x0000000800007c0c */ /* 0x000fda000bf05270 */
[----:B------:R-:W-:Y:S05]  /*3a00*/  @P0 BRA `(.L_x_63) ;  /* 0x0000000000580947 */ /* 0x000fea0003800000 */
[----:B------:R-:W2:Y:S02]  /*3a10*/  LDS R0, [UR4+0x18] ;  /* 0x00001804ff007984 */ /* 0x000ea40008000800 */
[----:B--2---:R-:W-:-:S04]  /*3a20*/  LOP3.LUT R0, R0, UR5, RZ, 0xc0, !PT ;  /* 0x0000000500007c12 */ /* 0x004fc8000f8ec0ff */
[----:B------:R-:W-:-:S13]  /*3a30*/  ISETP.NE.AND P0, PT, R0, UR5, PT ;  /* 0x0000000500007c0c */ /* 0x000fda000bf05270 */
[----:B------:R-:W-:Y:S05]  /*3a40*/  @P0 BRA `(.L_x_64) ;  /* 0x00000000003c0947 */ /* 0x000fea0003800000 */
[----:B------:R-:W2:Y:S01]  /*3a50*/  S2R R2, SR_LANEID ;  /* 0x0000000000027919 */ /* 0x000ea20000000000 */
[----:B------:R-:W-:Y:S01]  /*3a60*/  ULOP3.LUT UR8, URZ, UR8, URZ, 0x33, !UPT ;  /* 0x00000008ff087292 */ /* 0x000fe2000f8e33ff */
[----:B------:R-:W-:Y:S01]  /*3a70*/  LOP3.LUT R4, RZ, UR5, RZ, 0x33, !PT ;  /* 0x00000005ff047c12 */ /* 0x000fe2000f8e33ff */
[----:B------:R-:W-:Y:S02]  /*3a80*/  VOTEU.ANY UR7, UPT, PT ;  /* 0x0000000000077886 */ /* 0x000fe400038e0100 */
[----:B------:R-:W-:Y:S01]  /*3a90*/  UFLO.U32 UR7, UR7 ;  /* 0x00000007000772bd */ /* 0x000fe200080e0000 */
[----:B------:R-:W3:Y:S01]  /*3aa0*/  REDUX UR5, R4 ;  /* 0x00000000040573c4 */ /* 0x000ee20000000000 */
[----:B------:R-:W-:-:S06]  /*3ab0*/  IMAD.U32 R0, RZ, RZ, UR8 ;  /* 0x00000008ff007e24 */ /* 0x000fcc000f8e00ff */
[----:B------:R1:W-:Y:S01]  /*3ac0*/  UTCATOMSWS.AND URZ, UR8 ;  /* 0x0000000800ff79e3 */ /* 0x0003e20008000000 */
[----:B------:R-:W4:Y:S01]  /*3ad0*/  REDUX UR6, R0 ;  /* 0x00000000000673c4 */ /* 0x000f220000000000 */
[----:B--2---:R-:W-:Y:S01]  /*3ae0*/  ISETP.EQ.U32.AND P0, PT, R2, UR7, PT ;  /* 0x0000000702007c0c */ /* 0x004fe2000bf02070 */
[----:B---3--:R-:W-:Y:S01]  /*3af0*/  IMAD.U32 R2, RZ, RZ, UR5 ;  /* 0x00000005ff027e24 */ /* 0x008fe2000f8e00ff */
[----:B----4-:R-:W-:-:S11]  /*3b00*/  MOV R3, UR6 ;  /* 0x0000000600037c02 */ /* 0x010fd60008000f00 */
[----:B------:R1:W-:Y:S04]  /*3b10*/  @P0 ATOMS.AND RZ, [UR4+0x14], R3 ;  /* 0x00001403ffff098c */ /* 0x0003e8000a800004 */
[----:B------:R1:W-:Y:S01]  /*3b20*/  @P0 ATOMS.AND RZ, [UR4+0x18], R2 ;  /* 0x00001802ffff098c */ /* 0x0003e2000a800004 */
[----:B------:R-:W-:Y:S05]  /*3b30*/  BRA `(.L_x_65) ;  /* 0x0000000000147947 */ /* 0x000fea0003800000 */
.L_x_64:
[----:B------:R-:W-:Y:S02]  /*3b40*/  MOV R2, 0x3b60 ;  /* 0x00003b6000027802 */ /* 0x000fe40000000f00 */
[----:B-1--45:R-:W-:Y:S05]  /*3b50*/  CALL.REL.NOINC `($__internal_0_$__cuda_sm10x_tcgen05_guardrail_trap_col_being_dealloced_not_returned_by_alloc) ;  /* 0x0000005400347944 */ /* 0x032fea0003c00000 */
[----:B------:R-:W-:Y:S05]  /*3b60*/  BRA `(.L_x_65) ;  /* 0x0000000000087947 */ /* 0x000fea0003800000 */
.L_x_63:
[----:B------:R-:W-:Y:S02]  /*3b70*/  MOV R2, 0x3b90 ;  /* 0x00003b9000027802 */ /* 0x000fe40000000f00 */
[----:B-1--45:R-:W-:Y:S05]  /*3b80*/  CALL.REL.NOINC `($__internal_2_$__cuda_sm10x_tcgen05_guardrail_trap_unallocated_columns_being_dealloced) ;  /* 0x0000005400407944 */ /* 0x032fea0003c00000 */
.L_x_65:
[----:B------:R-:W-:Y:S01]  /*3b90*/  NOP ;  /* 0x0000000000007918 */ /* 0x000fe20000000000 */
[----:B-1----:R-:W-:Y:S05]  /*3ba0*/  EXIT ;  /* 0x000000000000794d */ /* 0x002fea0003800000 */
.L_x_47:
[----:B------:R-:W-:-:S09]  /*3bb0*/  UISETP.NE.OR UP2, UPT, UR8, 0x3, !UP2 ;  /* 0x000000030800788c */ /* 0x000fd2000d745670 */
[----:B------:R-:W-:Y:S05]  /*3bc0*/  BRA.U UP2, `(.L_x_66) ;  /* 0x0000000d02bc7547 */ /* 0x000fea000b800000 */
[----:B------:R-:W1:Y:S01]  /*3bd0*/  LDC R0, c[0x0][0xb30] ;  /* 0x0002cc00ff007b82 */ /* 0x000e620000000800 */
[----:B------:R-:W2:Y:S01]  /*3be0*/  LDCU.64 UR8, c[0x0][0x888] ;  /* 0x00011100ff0877ac */ /* 0x000ea20008000a00 */
[----:B------:R-:W-:Y:S02]  /*3bf0*/  HFMA2 R29, -RZ, RZ, 0, 0 ;  /* 0x00000000ff1d7431 */ /* 0x000fe400000001ff */
[----:B------:R-:W-:Y:S01]  /*3c00*/  IMAD.MOV.U32 R31, RZ, RZ, 0x1 ;  /* 0x00000001ff1f7424 */ /* 0x000fe200078e00ff */
[----:B------:R-:W-:Y:S01]  /*3c10*/  MOV R21, 0x2c00 ;  /* 0x00002c0000157802 */ /* 0x000fe20000000f00 */
[----:B------:R-:W4:Y:S01]  /*3c20*/  LDCU.64 UR4, c[0x0][0x890] ;  /* 0x00011200ff0477ac */ /* 0x000f220008000a00 */
[----:B------:R-:W-:Y:S01]  /*3c30*/  IMAD.MOV.U32 R30, RZ, RZ, RZ ;  /* 0x000000ffff1e7224 */ /* 0x000fe200078e00ff */
[----:B------:R-:W3:Y:S01]  /*3c40*/  LDC R19, c[0x0][0x370] ;  /* 0x0000dc00ff137b82 */ /* 0x000ee20000000800 */
[----:B------:R-:W-:Y:S01]  /*3c50*/  UMOV UR7, 0x400 ;  /* 0x0000040000077882 */ /* 0x000fe20000000000 */
[----:B------:R-:W-:-:S02]  /*3c60*/  UPLOP3.LUT UP1, UPT, UPT, UPT, UPT, 0x40, 0x4 ;  /* 0x000000000004789c */ /* 0x000fc40003f2e870 */
[----:B------:R-:W-:-:S04]  /*3c70*/  ULEA UR7, UR37, UR7, 0x18 ;  /* 0x0000000725077291 */ /* 0x000fc8000f8ec0ff */
[----:B------:R-:W3:Y:S01]  /*3c80*/  LDC R2, c[0x0][0xb0c] ;  /* 0x0002c300ff027b82 */ /* 0x000ee20000000800 */
[----:B--2---:R-:W-:Y:S02]  /*3c90*/  UISETP.NE.U32.AND UP5, UPT, UR8, URZ, UPT ;  /* 0x000000ff0800728c */ /* 0x004fe4000bfa5070 */
[----:B------:R-:W-:Y:S02]  /*3ca0*/  UIADD3 UR8, UPT, UPT, UR7, 0x30, URZ ;  /* 0x0000003007087890 */ /* 0x000fe4000fffe0ff */
[----:B----4-:R-:W-:-:S03]  /*3cb0*/  UISETP.NE.U32.AND UP6, UPT, UR4, URZ, UPT ;  /* 0x000000ff0400728c */ /* 0x010fc6000bfc5070 */
[----:B------:R-:W2:Y:S01]  /*3cc0*/  LDC R18, c[0x0][0xb20] ;  /* 0x0002c800ff127b82 */ /* 0x000ea20000000800 */
[----:B-1----:R-:W-:Y:S01]  /*3cd0*/  ISETP.NE.AND P1, PT, R0, 0x1, PT ;  /* 0x000000010000780c */ /* 0x002fe20003f25270 */
[----:B------:R-:W-:Y:S02]  /*3ce0*/  UISETP.NE.AND.EX UP5, UPT, UR9, URZ, UPT, UP5 ;  /* 0x000000ff0900728c */ /* 0x000fe4000bfa5350 */
[----:B------:R-:W-:Y:S02]  /*3cf0*/  UPRMT UR37, UR37, 0x654, UR8 ;  /* 0x0000065425257896 */ /* 0x000fe40008000008 */
[----:B------:R-:W-:Y:S02]  /*3d00*/  UISETP.NE.AND.EX UP6, UPT, UR5, URZ, UPT, UP6 ;  /* 0x000000ff0500728c */ /* 0x000fe4000bfc5360 */
[----:B------:R-:W1:Y:S08]  /*3d10*/  LDC.64 R32, c[0x0][0x348] ;  /* 0x0000d200ff207b82 */ /* 0x000e700000000a00 */
[----:B------:R-:W4:Y:S08]  /*3d20*/  LDC.64 R16, c[0x0][0xb10] ;  /* 0x0002c400ff107b82 */ /* 0x000f300000000a00 */
[----:B------:R-:W1:Y:S08]  /*3d30*/  LDC.64 R6, c[0x0][0xb18] ;  /* 0x0002c600ff067b82 */ /* 0x000e700000000a00 */
[----:B------:R-:W1:Y:S08]  /*3d40*/  LDC.64 R4, c[0x0][0xb28] ;  /* 0x0002ca00ff047b82 */ /* 0x000e700000000a00 */
[----:B--23--:R-:W1:Y:S02]  /*3d50*/  LDC R20, c[0x0][0x374] ;  /* 0x0000dd00ff147b82 */ /* 0x00ce640000000800 */
.L_x_74:
[C---:B------:R-:W-:Y:S02]  /*3d60*/  LEA R0, R30.reuse, UR7, 0x3 ;  /* 0x000000071e007c11 */ /* 0x040fe4000f8e18ff */
[----:B------:R-:W-:Y:S02]  /*3d70*/  SHF.L.U32 R3, R29, 0x1f, RZ ;  /* 0x0000001f1d037819 */ /* 0x000fe400000006ff */
[----:B------:R-:W-:Y:S02]  /*3d80*/  LEA R24, R30, UR7, 0x4 ;  /* 0x000000071e187c11 */ /* 0x000fe4000f8e20ff */
[----:B--2---:R-:W2:Y:S02]  /*3d90*/  SYNCS.PHASECHK.TRANS64.TRYWAIT P0, [R0+URZ+0x50], R3 ;  /* 0x00005003000075a7 */ /* 0x004ea400080011ff */
[----:B--2---:R-:W-:Y:S05]  /*3da0*/  @!P0 BRA `(.L_x_67) ;  /* 0x0000005000188947 */ /* 0x004fea0003800000 */
.L_x_124:
[----:B------:R-:W-:Y:S01]  /*3db0*/  ISETP.GE.AND P0, PT, R22, 0x1, PT ;  /* 0x000000011600780c */ /* 0x000fe20003f06270 */
[----:B------:R-:W3:Y:S01]  /*3dc0*/  LDS.128 R24, [R24+0xe0] ;  /* 0x0000e00018187984 */ /* 0x000ee20000000c00 */
[----:B------:R-:W-:Y:S01]  /*3dd0*/  ISETP.NE.U32.AND P4, PT, RZ, UR4, PT ;  /* 0x00000004ff007c0c */ /* 0x000fe2000bf85070 */
[----:B--2---:R-:W-:Y:S01]  /*3de0*/  VIADD R0, R0, 0x60 ;  /* 0x0000006000007836 */ /* 0x004fe20000000000 */
[----:B------:R-:W-:Y:S02]  /*3df0*/  SHF.L.U32 R23, R31, 0x1f, RZ ;  /* 0x0000001f1f177819 */ /* 0x000fe400000006ff */
[----:B------:R-:W-:Y:S02]  /*3e00*/  ISETP.NE.AND.EX P4, PT, RZ, UR5, PT, P4 ;  /* 0x00000005ff007c0c */ /* 0x000fe4000bf85340 */
[----:B------:R-:W-:Y:S01]  /*3e10*/  PRMT R0, RZ, 0x654, R0 ;  /* 0x00000654ff007816 */ /* 0x000fe20000000000 */
[----:B------:R-:W-:Y:S01]  /*3e20*/  @!PT LDS RZ, [RZ] ;  /* 0x00000000fffff984 */ /* 0x000fe20000000800 */
[----:B------:R-:W-:Y:S01]  /*3e30*/  @!PT LDS RZ, [RZ] ;  /* 0x00000000fffff984 */ /* 0x000fe20000000800 */
[----:B------:R-:W-:Y:S01]  /*3e40*/  @!PT LDS RZ, [RZ] ;  /* 0x00000000fffff984 */ /* 0x000fe20000000800 */
[----:B------:R-:W-:Y:S01]  /*3e50*/  @!PT LDS RZ, [RZ] ;  /* 0x00000000fffff984 */ /* 0x000fe20000000800 */
[----:B------:R2:W-:Y:S06]  /*3e60*/  MEMBAR.ALL.CTA ;  /* 0x0000000000007992 */ /* 0x0005ec0000008000 */
[----:B--2---:R-:W2:Y:S02]  /*3e70*/  FENCE.VIEW.ASYNC.S ;  /* 0x00000000000073c6 */ /* 0x004ea40000000000 */
[----:B--2---:R2:W-:Y:S01]  /*3e80*/  SYNCS.ARRIVE.TRANS64.RED.A1T0 RZ, [R0+URZ], RZ ;  /* 0x000000ff00ff79a7 */ /* 0x0045e200081004ff */
[----:B---3--:R-:W-:Y:S11]  /*3e90*/  LOP3.LUT P3, RZ, R26, 0x1, RZ, 0xc0, !PT ;  /* 0x000000011aff7812 */ /* 0x008ff6000786c0ff */
[----:B------:R-:W-:Y:S02]  /*3ea0*/  @!UPT UIADD3 URZ, UPT, UPT, URZ, URZ, URZ ;  /* 0x000000fffffff290 */ /* 0x000fe4000fffe0ff */
[----:B------:R-:W-:Y:S02]  /*3eb0*/  @P3 MOV R13, R24 ;  /* 0x00000018000d3202 */ /* 0x000fe40000000f00 */
[----:B------:R-:W-:Y:S01]  /*3ec0*/  @P3 LOP3.LUT R8, R25, 0xffff, RZ, 0xc0, !PT ;  /* 0x0000ffff19083812 */ /* 0x000fe200078ec0ff */
[----:B--2---:R-:W-:Y:S06]  /*3ed0*/  @!P0 BRA `(.L_x_68) ;  /* 0x0000000000a48947 */ /* 0x004fec0003800000 */
[----:B-1----:R-:W-:Y:S01]  /*3ee0*/  IMAD.HI.U32 R35, R20, R7, RZ ;  /* 0x0000000714237227 */ /* 0x002fe200078e00ff */
[----:B------:R-:W-:Y:S02]  /*3ef0*/  ISETP.NE.AND P0, PT, R6, 0x1, PT ;  /* 0x000000010600780c */ /* 0x000fe40003f05270 */
[----:B------:R-:W-:Y:S01]  /*3f00*/  ISETP.NE.AND P2, PT, R22, 0x1, PT ;  /* 0x000000011600780c */ /* 0x000fe20003f45270 */
[----:B----4-:R-:W-:Y:S01]  /*3f10*/  IMAD.HI.U32 R34, R19, R16, RZ ;  /* 0x0000001013227227 */ /* 0x010fe200078e00ff */
[----:B------:R-:W-:Y:S02]  /*3f20*/  SHF.R.U32.HI R35, RZ, R18, R35 ;  /* 0x00000012ff237219 */ /* 0x000fe40000011623 */
[----:B------:R-:W-:Y:S01]  /*3f30*/  ISETP.NE.AND P5, PT, R2, 0x1, PT ;  /* 0x000000010200780c */ /* 0x000fe20003fa5270 */
[----:B------:R-:W-:Y:S01]  /*3f40*/  IMAD.HI.U32 R36, R13, R16, RZ ;  /* 0x000000100d247227 */ /* 0x000fe200078e00ff */
[----:B------:R-:W-:Y:S02]  /*3f50*/  SHF.R.U32.HI R34, RZ, R17, R34 ;  /* 0x00000011ff227219 */ /* 0x000fe40000011622 */
[----:B------:R-:W-:Y:S01]  /*3f60*/  SEL R3, R20, R35, !P0 ;  /* 0x0000002314037207 */ /* 0x000fe20004000000 */
[C---:B------:R-:W-:Y:S01]  /*3f70*/  IMAD.HI.U32 R35, R8.reuse, R7, RZ ;  /* 0x0000000708237227 */ /* 0x040fe200078e00ff */
[----:B------:R-:W-:Y:S02]  /*3f80*/  SEL R11, R19, R34, !P5 ;  /* 0x00000022130b7207 */ /* 0x000fe40006800000 */
[----:B------:R-:W-:Y:S01]  /*3f90*/  SHF.R.U32.HI R36, RZ, R17, R36 ;  /* 0x00000011ff247219 */ /* 0x000fe20000011624 */
[----:B------:R-:W-:Y:S01]  /*3fa0*/  IMAD.HI.U32 R38, R3, R4, RZ ;  /* 0x0000000403267227 */ /* 0x000fe200078e00ff */
[----:B------:R-:W-:Y:S03]  /*3fb0*/  SHF.R.U32.HI R35, RZ, R18, R35 ;  /* 0x00000012ff237219 */ /* 0x000fe60000011623 */
[----:B------:R-:W-:Y:S01]  /*3fc0*/  IMAD.HI.U32 R34, R11, R4, RZ ;  /* 0x000000040b227227 */ /* 0x000fe200078e00ff */
[----:B------:R-:W-:Y:S02]  /*3fd0*/  @P2 SHF.R.U32.HI R3, RZ, R5, R38 ;  /* 0x00000005ff032219 */ /* 0x000fe40000011626 */
[----:B------:R-:W-:Y:S02]  /*3fe0*/  SEL R9, R8, R35, !P0 ;  /* 0x0000002308097207 */ /* 0x000fe40004000000 */
[----:B------:R-:W-:Y:S01]  /*3ff0*/  @P2 SHF.R.U32.HI R11, RZ, R5, R34 ;  /* 0x00000005ff0b2219 */ /* 0x000fe20000011622 */
[C---:B------:R-:W-:Y:S01]  /*4000*/  IMAD R10, R22.reuse, R3, RZ ;  /* 0x00000003160a7224 */ /* 0x040fe200078e02ff */
[----:B------:R-:W-:Y:S01]  /*4010*/  SEL R3, R13, R36, !P5 ;  /* 0x000000240d037207 */ /* 0x000fe20006800000 */
[C---:B------:R-:W-:Y:S03]  /*4020*/  IMAD.HI.U32 R14, R9.reuse, R4, RZ ;  /* 0x00000004090e7227 */ /* 0x040fe600078e00ff */
[----:B------:R-:W-:Y:S01]  /*4030*/  ISETP.GE.AND P0, PT, R9, R10, PT ;  /* 0x0000000a0900720c */ /* 0x000fe20003f06270 */
[C---:B------:R-:W-:Y:S01]  /*4040*/  IMAD R12, R22.reuse, R11, RZ ;  /* 0x0000000b160c7224 */ /* 0x040fe200078e02ff */
[-C--:B------:R-:W-:Y:S04]  /*4050*/  SHF.R.U32.HI R14, RZ, R5.reuse, R14 ;  /* 0x00000005ff0e7219 */ /* 0x080fe8000001160e */
[----:B------:R-:W-:Y:S02]  /*4060*/  ISETP.GE.OR P0, PT, R3, R12, P0 ;  /* 0x0000000c0300720c */ /* 0x000fe40000706670 */
[----:B------:R-:W-:Y:S05]  /*4070*/  SEL R15, R9, R14, !P2 ;  /* 0x0000000e090f7207 */ /* 0x000fea0005000000 */
[----:B------:R-:W-:Y:S04]  /*4080*/  IMAD.MOV R14, RZ, RZ, -R15 ;  /* 0x000000ffff0e7224 */ /* 0x000fe800078e0a0f */
[----:B------:R-:W-:Y:S02]  /*4090*/  IMAD R14, R22, R14, R9 ;  /* 0x0000000e160e7224 */ /* 0x000fe400078e0209 */
[C---:B------:R-:W-:Y:S05]  /*40a0*/  @!P0 IMAD.HI.U32 R10, R3.reuse, R4, RZ ;  /* 0x00000004030a8227 */ /* 0x040fea00078e00ff */
[----:B------:R-:W-:Y:S04]  /*40b0*/  @!P0 SHF.R.U32.HI R10, RZ, R5, R10 ;  /* 0x00000005ff0a8219 */ /* 0x000fe8000001160a */
[----:B------:R-:W-:Y:S01]  /*40c0*/  @!P0 SEL R0, R3, R10, !P2 ;  /* 0x0000000a03008207 */ /* 0x000fe20005000000 */
[----:B------:R-:W-:Y:S03]  /*40d0*/  IMAD.MOV R10, RZ, RZ, -R3 ;  /* 0x000000ffff0a7224 */ /* 0x000fe600078e0a03 */
[----:B------:R-:W-:Y:S01]  /*40e0*/  @!P0 IADD3 R15, PT, PT, R15, -R0, RZ ;  /* 0x800000000f0f8210 */ /* 0x000fe20007ffe0ff */
[----:B------:R-:W-:Y:S01]  /*40f0*/  @!P0 IMAD R0, R11, R14, R0 ;  /* 0x0000000e0b008224 */ /* 0x000fe200078e0200 */
[----:B------:R-:W-:Y:S01]  /*4100*/  IADD3 R11, PT, PT, -R9, RZ, RZ ;  /* 0x000000ff090b7210 */ /* 0x000fe20007ffe1ff */
[----:B------:R-:W-:Y:S02]  /*4110*/  IMAD R13, R2, R10, R13 ;  /* 0x0000000a020d7224 */ /* 0x000fe400078e020d */
[----:B------:R-:W-:Y:S02]  /*4120*/  @!P0 IMAD R9, R15, R22, R3 ;  /* 0x000000160f098224 */ /* 0x000fe400078e0203 */
[----:B------:R-:W-:Y:S02]  /*4130*/  @!P0 IMAD.MOV.U32 R3, RZ, RZ, R0 ;  /* 0x000000ffff038224 */ /* 0x000fe400078e0000 */
[----:B------:R-:W-:Y:S02]  /*4140*/  IMAD R8, R6, R11, R8 ;  /* 0x0000000b06087224 */ /* 0x000fe400078e0208 */
[----:B------:R-:W-:Y:S02]  /*4150*/  IMAD R13, R3, R2, R13 ;  /* 0x00000002030d7224 */ /* 0x000fe400078e020d */
[----:B------:R-:W-:Y:S02]  /*4160*/  IMAD R8, R9, R6, R8 ;  /* 0x0000000609087224 */ /* 0x000fe400078e0208 */
.L_x_68:
[----:B------:R-:W-:Y:S05]  /*4170*/  BRA.U UP1, `(.L_x_69) ;  /* 0x0000000101107547 */ /* 0x000fea000b800000 */
[----:B------:R-:W-:Y:S04]  /*4180*/  MOV R0, UR6 ;  /* 0x0000000600007c02 */ /* 0x000fe80008000f00 */
[----:B------:R-:W-:Y:S04]  /*4190*/  SHF.L.U32 R3, R0, 0x1f, RZ ;  /* 0x0000001f00037819 */ /* 0x000fe800000006ff */
[----:B------:R-:W2:Y:S02]  /*41a0*/  SYNCS.PHASECHK.TRANS64.TRYWAIT P0, [UR7+0x48], R3 ;  /* 0x00004803ff0075a7 */ /* 0x000ea40008001107 */
[----:B--2---:R-:W-:Y:S05]  /*41b0*/  @!P0 BRA `(.L_x_70) ;  /* 0x0000004c00288947 */ /* 0x004fea0003800000 */
.L_x_69:
[----:B------:R-:W-:Y:S05]  /*41c0*/  BRA.U !UP6, `(.L_x_71) ;  /* 0x000000010e347547 */ /* 0x000fea000b800000 */
[----:B------:R-:W-:Y:S01]  /*41d0*/  UPLOP3.LUT UP0, UPT, UPT, UPT, UP5, 0x80, 0x8 ;  /* 0x000000000008789c */ /* 0x000fe20003f0f050 */
[----:B------:R-:W-:Y:S05]  /*41e0*/  HFMA2 R202, -RZ, RZ, 0, 5.9604644775390625e-08 ;  /* 0x00000001ffca7431 */ /* 0x000fea00000001ff */
[----:B------:R-:W-:Y:S05]  /*41f0*/  PLOP3.LUT P0, PT, PT, PT, UP0, 0x80, 0x8 ;  /* 0x000000000008781c */ /* 0x000fea0003f0f008 */
[----:B------:R-:W3:Y:S01]  /*4200*/  @UP0 LDCU.64 UR10, c[0x0][0x888] ;  /* 0x00011100ff0a07ac */ /* 0x000ee20008000a00 */
[----:B------:R-:W-:Y:S04]  /*4210*/  @UP0 UIMAD UR8, UR36, UR4, URZ ;  /* 0x00000004240802a4 */ /* 0x000fe8000f8e02ff */
[----:B---3--:R-:W-:Y:S06]  /*4220*/  @UP0 UIMAD.WIDE UR10, UR8, 0x4, UR10 ;  /* 0x00000004080a08a5 */ /* 0x008fec000f8e020a */
[----:B------:R-:W-:Y:S02]  /*4230*/  IMAD.U32 R10, RZ, RZ, UR10 ;  /* 0x0000000aff0a7e24 */ /* 0x000fe4000f8e00ff */
[----:B------:R-:W-:Y:S05]  /*4240*/  IMAD.U32 R11, RZ, RZ, UR11 ;  /* 0x0000000bff0b7e24 */ /* 0x000fea000f8e00ff */
[----:B--2---:R-:W2:Y:S02]  /*4250*/  @P0 LDG.E R0, desc[UR46][R10.64] ;  /* 0x0000002e0a000981 */ /* 0x004ea4000c1e1900 */
[----:B--2---:R-:W-:Y:S01]  /*4260*/  @P0 R2UR UR39, R0 ;  /* 0x00000000002702ca */ /* 0x004fe200000e0000 */
[----:B------:R-:W-:Y:S05]  /*4270*/  IMAD.MOV.U32 R0, RZ, RZ, 0x1 ;  /* 0x00000001ff007424 */ /* 0x000fea00078e00ff */
[----:B------:R-:W-:Y:S08]  /*4280*/  @!P0 PRMT R202, R0, 0x7610, R202 ;  /* 0x0000761000ca8816 */ /* 0x000ff000000000ca */
[----:B------:R-:W3:Y:S02]  /*4290*/  @!UP0 LDCU UR39, c[0x0][0x880] ;  /* 0x00011000ff2787ac */ /* 0x000ee40008000800 */
.L_x_71:
[----:B---3--:R-:W-:Y:S01]  /*42a0*/  @!P4 ISETP.EQ.AND P5, PT, RZ, UR39, PT ;  /* 0x00000027ff00cc0c */ /* 0x008fe2000bfa2270 */
[----:B------:R-:W-:Y:S01]  /*42b0*/  @!UPT UIADD3 URZ, UPT, UPT, URZ, URZ, URZ ;  /* 0x000000fffffff290 */ /* 0x000fe2000fffe0ff */
[----:B------:R-:W-:Y:S11]  /*42c0*/  @!P4 BRA `(.L_x_72) ;  /* 0x000000000014c947 */ /* 0x000ff60003800000 */
[----:B------:R-:W-:Y:S02]  /*42d0*/  LOP3.LUT P0, RZ, R202, 0xff, RZ, 0xc0, !PT ;  /* 0x000000ffcaff7812 */ /* 0x000fe4000780c0ff */
[----:B------:R-:W-:Y:S04]  /*42e0*/  PLOP3.LUT P5, PT, PT, PT, UP0, 0x80, 0x8 ;  /* 0x000000000008781c */ /* 0x000fe80003faf008 */
[----:B------:R-:W-:Y:S07]  /*42f0*/  PLOP3.LUT P5, PT, P5, PT, PT, 0x8, 0x80 ;  /* 0x000000000080781c */ /* 0x000fee0002fae170 */
[----:B------:R-:W-:Y:S11]  /*4300*/  @P0 ISETP.EQ.AND P5, PT, RZ, UR39, PT ;  /* 0x00000027ff000c0c */ /* 0x000ff6000bfa2270 */
[----:B------:R-:W-:Y:S02]  /*4310*/  @!UPT UIADD3 URZ, UPT, UPT, URZ, URZ, URZ ;  /* 0x000000fffffff290 */ /* 0x000fe4000fffe0ff */
.L_x_72:
[----:B------:R-:W3:Y:S01]  /*4320*/  SYNCS.PHASECHK.TRANS64.TRYWAIT P4, [UR7+0x38], R23 ;  /* 0x00003817ff0075a7 */ /* 0x000ee20008081107 */
[----:B------:R-:W-:Y:S01]  /*4330*/  @P3 SHF.R.U32.HI R28, RZ, 0x10, R25 ;  /* 0x00000010ff1c3819 */ /* 0x000fe20000011619 */
[----:B------:R-:W-:Y:S01]  /*4340*/  VIADD R30, R30, 0x1 ;  /* 0x000000011e1e7836 */ /* 0x000fe20000000000 */
[----:B------:R-:W1:Y:S08]  /*4350*/  LDC.64 R14, c[0x0][0xb10] ;  /* 0x0002c400ff0e7b82 */ /* 0x000e700000000a00 */
[----:B------:R-:W4:Y:S08]  /*4360*/  LDC.64 R10, c[0x0][0xb18] ;  /* 0x0002c600ff0a7b82 */ /* 0x000f300000000a00 */
[----:B--2---:R-:W2:Y:S08]  /*4370*/  @!P1 LDC R0, c[0x0][0xb20] ;  /* 0x0002c800ff009b82 */ /* 0x004eb00000000800 */
[----:B------:R-:W2:Y:S01]  /*4380*/  @!P1 LDC R3, c[0x0][0xb0c] ;  /* 0x0002c300ff039b82 */ /* 0x000ea20000000800 */
[----:B-1----:R-:W-:Y:S05]  /*4390*/  @!P1 IMAD.HI.U32 R14, R13, R14, RZ ;  /* 0x0000000e0d0e9227 */ /* 0x002fea00078e00ff */
[----:B------:R-:W-:Y:S01]  /*43a0*/  @!P1 SHF.R.U32.HI R14, RZ, R15, R14 ;  /* 0x0000000fff0e9219 */ /* 0x000fe2000001160e */
[----:B----4-:R-:W-:Y:S01]  /*43b0*/  @!P1 IMAD.HI.U32 R11, R8, R11, RZ ;  /* 0x0000000b080b9227 */ /* 0x010fe200078e00ff */
[----:B------:R-:W-:Y:S04]  /*43c0*/  @!P1 ISETP.NE.AND P0, PT, R10, 0x1, PT ;  /* 0x000000010a00980c */ /* 0x000fe80003f05270 */
[----:B--2---:R-:W-:Y:S02]  /*43d0*/  @!P1 SHF.R.U32.HI R9, RZ, R0, R11 ;  /* 0x00000000ff099219 */ /* 0x004fe4000001160b */
[----:B------:R-:W-:Y:S02]  /*43e0*/  @!P1 ISETP.NE.AND P2, PT, R3, 0x1, PT ;  /* 0x000000010300980c */ /* 0x000fe40003f45270 */
[----:B------:R-:W-:Y:S02]  /*43f0*/  @!P1 SEL R9, R8, R9, !P0 ;  /* 0x0000000908099207 */ /* 0x000fe40004000000 */
[----:B------:R-:W-:Y:S02]  /*4400*/  ELECT P0, URZ, PT ;  /* 0x0000000000ff782f */ /* 0x000fe40003800000 */
[----:B------:R-:W-:Y:S05]  /*4410*/  @!P1 SEL R14, R13, R14, !P2 ;  /* 0x0000000e0d0e9207 */ /* 0x000fea0005000000 */
[----:B------:R-:W-:Y:S02]  /*4420*/  @!P1 IMAD.IADD R0, R9, 0x1, -R14 ;  /* 0x0000000109009824 */ /* 0x000fe400078e0a0e */
[----:B------:R-:W-:Y:S02]  /*4430*/  @!P1 IMAD.IADD R9, R14, 0x1, -R9 ;  /* 0x000000010e099824 */ /* 0x000fe400078e0a09 */
[----:B------:R-:W-:Y:S02]  /*4440*/  @!P1 IMAD R13, R0, R3, R13 ;  /* 0x00000003000d9224 */ /* 0x000fe400078e020d */
[----:B------:R-:W-:Y:S01]  /*4450*/  @!P1 IMAD R8, R9, R10, R8 ;  /* 0x0000000a09089224 */ /* 0x000fe200078e0208 */
[----:B---3--:R-:W-:Y:S06]  /*4460*/  @!P4 BRA `(.L_x_73) ;  /* 0x000000480094c947 */ /* 0x008fec0003800000 */
.L_x_127:
[----:B------:R-:W-:Y:S01]  /*4470*/  PLOP3.LUT P5, PT, P5, P0, PT, 0xf2, 0x2f ;  /* 0x00000000002f781c */ /* 0x000fe20002fa1e72 */
[----:B------:R-:W-:Y:S01]  /*4480*/  UMOV UR14, 0x0 ;  /* 0x00000000000e7882 */ /* 0x000fe20000000000 */
[----:B------:R-:W-:Y:S01]  /*4490*/  UMOV UR15, 0x10000000 ;  /* 0x10000000000f7882 */ /* 0x000fe20000000000 */
[----:B------:R-:W-:Y:S01]  /*44a0*/  UMOV UR68, UR36 ;  /* 0x0000002400447c82 */ /* 0x000fe20008000000 */
[----:B------:R-:W-:Y:S01]  /*44b0*/  UMOV UR28, UR36 ;  /* 0x00000024001c7c82 */ /* 0x000fe20008000000 */
[----:B------:R-:W-:Y:S01]  /*44c0*/  UMOV UR20, UR36 ;  /* 0x0000002400147c82 */ /* 0x000fe20008000000 */
[----:B------:R-:W-:Y:S01]  /*44d0*/  UMOV UR60, UR36 ;  /* 0x00000024003c7c82 */ /* 0x000fe20008000000 */
[----:B------:R-:W-:Y:S01]  /*44e0*/  UMOV UR52, UR36 ;  /* 0x0000002400347c82 */ /* 0x000fe20008000000 */
[----:B------:R-:W-:Y:S01]  /*44f0*/  UMOV UR12, UR36 ;  /* 0x00000024000c7c82 */ /* 0x000fe20008000000 */
[----:B------:R-:W-:Y:S01]  /*4500*/  UMOV UR44, UR36 ;  /* 0x00000024002c7c82 */ /* 0x000fe20008000000 */
[----:B------:R-:W-:Y:S03]  /*4510*/  LOP3.LUT R31, R31, 0x1, RZ, 0x3c, !PT ;  /* 0x000000011f1f7812 */ /* 0x000fe600078e3cff */
[----:B------:R-:W-:Y:S01]  /*4520*/  @!P5 IADD3 R3, P0, PT, R32, 0x580, RZ ;  /* 0x000005802003d810 */ /* 0x000fe20007f1e0ff */
[----:B------:R-:W-:Y:S01]  /*4530*/  @!P5 IMAD R199, R199, 0xb0, RZ ;  /* 0x000000b0c7c7d824 */ /* 0x000fe200078e02ff */
[----:B------:R-:W-:Y:S01]  /*4540*/  VOTEU.ALL UP4, P5 ;  /* 0x0000000000ff7886 */ /* 0x000fe20002880000 */
[----:B------:R-:W-:Y:S01]  /*4550*/  @!P5 IMAD.SHL.U32 R201, R201, 0x40, RZ ;  /* 0x00000040c9c9d824 */ /* 0x000fe200078e00ff */
[----:B------:R-:W-:Y:S01]  /*4560*/  @!P5 R2UR UR9, R3 ;  /* 0x000000000309d2ca */ /* 0x000fe200000e0000 */
[----:B-1----:R-:W-:Y:S01]  /*4570*/  @!P5 IMAD.X R0, RZ, RZ, R33, P0 ;  /* 0x000000ffff00d224 */ /* 0x002fe200000e0621 */
[----:B------:R-:W-:Y:S01]  /*4580*/  @!P5 R2UR UR66, R199 ;  /* 0x00000000c742d2ca */ /* 0x000fe200000e0000 */
[----:B------:R-:W-:Y:S01]  /*4590*/  @!UP4 UIADD3 UR65, UPT, UPT, UR7, 0x30, URZ ;  /* 0x000000300741c890 */ /* 0x000fe2000fffe0ff */
[----:B------:R-:W-:Y:S01]  /*45a0*/  @!P5 R2UR UR67, R201 ;  /* 0x00000000c943d2ca */ /* 0x000fe200000e0000 */
[----:B------:R-:W-:Y:S01]  /*45b0*/  @!UP4 UIADD3 UR64, UPT, UPT, UR7, 0x180, URZ ;  /* 0x000001800740c890 */ /* 0x000fe2000fffe0ff */
[----:B------:R-:W-:Y:S01]  /*45c0*/  @!P5 R2UR UR8, R0 ;  /* 0x000000000008d2ca */ /* 0x000fe200000e0000 */
[----:B------:R-:W-:Y:S01]  /*45d0*/  VOTEU.ALL UP2, P5 ;  /* 0x0000000000ff7886 */ /* 0x000fe20002840000 */
[----:B------:R-:W-:Y:S01]  /*45e0*/  @!UP4 UIADD3 UR24, UPT, UPT, UR7, 0x580, URZ ;  /* 0x000005800718c890 */ /* 0x000fe2000fffe0ff */
[----:B------:R-:W-:Y:S01]  /*45f0*/  ISETP.NE.AND P0, PT, R30, 0x2, PT ;  /* 0x000000021e00780c */ /* 0x000fe20003f05270 */
[----:B------:R-:W-:Y:S01]  /*4600*/  VOTEU.ALL UP1, P5 ;  /* 0x0000000000ff7886 */ /* 0x000fe20002820000 */
[----:B------:R-:W-:Y:S01]  /*4610*/  UMOV UR25, UR65 ;  /* 0x0000004100197c82 */ /* 0x000fe20008000000 */
[----:B------:R-:W-:Y:S01]  /*4620*/  @!UP4 UIADD3 UR16, UPT, UPT, UR7, 0x980, URZ ;  /* 0x000009800710c890 */ /* 0x000fe2000fffe0ff */
[----:B------:R-:W-:Y:S01]  /*4630*/  IMAD.U32 R10, RZ, RZ, UR9 ;  /* 0x00000009ff0a7e24 */ /* 0x000fe2000f8e00ff */
[----:B------:R-:W-:Y:S01]  /*4640*/  VOTEU.ALL UP3, P5 ;  /* 0x0000000000ff7886 */ /* 0x000fe20002860000 */
[----:B------:R-:W-:Y:S01]  /*4650*/  @!UP4 UIADD3 UR26, UPT, UPT, UR66, 0x10, URZ ;  /* 0x00000010421ac890 */ /* 0x000fe2000fffe0ff */
[----:B------:R-:W-:Y:S01]  /*4660*/  SEL R0, RZ, 0x1, P0 ;  /* 0x00000001ff007807 */ /* 0x000fe20000000000 */
[----:B------:R-:W-:Y:S01]  /*4670*/  UMOV UR27, UR67 ;  /* 0x00000043001b7c82 */ /* 0x000fe20008000000 */
[----:B------:R-:W-:Y:S01]  /*4680*/  @!P5 R2UR UR22, R10 ;  /* 0x000000000a16d2ca */ /* 0x000fe200000e0000 */
[----:B------:R-:W-:Y:S01]  /*4690*/  IMAD.U32 R11, RZ, RZ, UR8 ;  /* 0x00000008ff0b7e24 */ /* 0x000fe2000f8e00ff */
[----:B------:R-:W-:Y:S01]  /*46a0*/  @!UP4 UIADD3 UR18, UPT, UPT, UR66, 0x20, URZ ;  /* 0x000000204212c890 */ /* 0x000fe2000fffe0ff */
[----:B------:R-:W-:Y:S01]  /*46b0*/  LOP3.LUT R29, R29, R0, RZ, 0x3c, !PT ;  /* 0x000000001d1d7212 */ /* 0x000fe200078e3cff */
[----:B------:R-:W-:Y:S01]  /*46c0*/  UMOV UR19, UR67 ;  /* 0x0000004300137c82 */ /* 0x000fe20008000000 */
[----:B------:R-:W-:Y:S01]  /*46d0*/  UMOV UR17, UR65 ;  /* 0x0000004100117c82 */ /* 0x000fe20008000000 */
[----:B------:R-:W-:Y:S01]  /*46e0*/  @!P5 R2UR UR23, R11 ;  /* 0x000000000b17d2ca */ /* 0x000fe200000e0000 */
[----:B------:R-:W-:Y:S01]  /*46f0*/  @!UP4 UIADD3 UR56, UPT, UPT, UR7, 0xd80, URZ ;  /* 0x00000d800738c890 */ /* 0x000fe2000fffe0ff */
[----:B------:R-:W-:Y:S01]  /*4700*/  SEL R30, R30, RZ, P0 ;  /* 0x000000ff1e1e7207 */ /* 0x000fe20000000000 */
[----:B------:R-:W-:Y:S01]  /*4710*/  @!UP4 UIADD3 UR58, UPT, UPT, UR66, 0x30, URZ ;  /* 0x00000030423ac890 */ /* 0x000fe2000fffe0ff */
[----:B------:R-:W-:Y:S01]  /*4720*/  IMAD.IADD R199, R8, 0x1, R198 ;  /* 0x0000000108c77824 */ /* 0x000fe200078e02c6 */
[----:B------:R-:W-:Y:S01]  /*4730*/  UMOV UR59, UR67 ;  /* 0x00000043003b7c82 */ /* 0x000fe20008000000 */
[----:B------:R-:W-:Y:S01]  /*4740*/  UMOV UR57, UR65 ;  /* 0x0000004100397c82 */ /* 0x000fe20008000000 */
[----:B------:R-:W-:Y:S01]  /*4750*/  @!UP4 UIADD3 UR48, UPT, UPT, UR7, 0x1180, URZ ;  /* 0x000011800730c890 */ /* 0x000fe2000fffe0ff */
[----:B------:R-:W-:Y:S01]  /*4760*/  IMAD.IADD R201, R13, 0x1, R200 ;  /* 0x000000010dc97824 */ /* 0x000fe200078e02c8 */
[----:B------:R-:W-:Y:S01]  /*4770*/  @!UP4 UIADD3 UR50, UPT, UPT, UR66, 0x40, URZ ;  /* 0x000000404232c890 */ /* 0x000fe2000fffe0ff */
[----:B------:R-:W-:Y:S01]  /*4780*/  UMOV UR51, UR67 ;  /* 0x0000004300337c82 */ /* 0x000fe20008000000 */
[----:B------:R-:W-:Y:S02]  /*4790*/  UMOV UR49, UR65 ;  /* 0x0000004100317c82 */ /* 0x000fe40008000000 */
[----:B------:R-:W-:Y:S01]  /*47a0*/  @!UP2 UTMALDG.3D [UR64], [UR22], desc[UR14] ;  /* 0x00000e401600a5b4 */ /* 0x000fe20008011000 */
[----:B------:R-:W-:Y:S01]  /*47b0*/  VOTEU.ALL UP2, P5 ;  /* 0x0000000000ff7886 */ /* 0x000fe20002840000 */
[----:B------:R-:W-:Y:S02]  /*47c0*/  @!UP4 UIADD3 UR8, UPT, UPT, UR7, 0x1580, URZ ;  /* 0x000015800708c890 */ /* 0x000fe4000fffe0ff */
[----:B------:R-:W-:Y:S01]  /*47d0*/  @!UP4 UIADD3 UR10, UPT, UPT, UR66, 0x50, URZ ;  /* 0x00000050420ac890 */ /* 0x000fe2000fffe0ff */
[----:B------:R-:W-:Y:S01]  /*47e0*/  UMOV UR11, UR67 ;  /* 0x00000043000b7c82 */ /* 0x000fe20008000000 */
[----:B------:R-:W-:Y:S01]  /*47f0*/  UMOV UR9, UR65 ;  /* 0x0000004100097c82 */ /* 0x000fe20008000000 */
[----:B------:R1:W-:Y:S01]  /*4800*/  @!UP1 UTMALDG.3D [UR24], [UR22], desc[UR14] ;  /* 0x00000e18160095b4 */ /* 0x0003e20008011000 */
        /* <DEDUP_REMOVED lines=11> */
[----:B------:R-:W-:Y:S01]  /*48c0*/  @!UP2 UTMALDG.3D [UR56], [UR22], desc[UR14] ;  /* 0x00000e381600a5b4 */ /* 0x000fe20008011000 */
[----:B------:R-:W-:Y:S01]  /*48d0*/  VOTEU.ALL UP2, P5 ;  /* 0x0000000000ff7886 */ /* 0x000fe20002840000 */
[----:B------:R-:W-:Y:S01]  /*48e0*/  @!UP1 UTMALDG.3D [UR48], [UR22], desc[UR14] ;  /* 0x00000e30160095b4 */ /* 0x000fe20008011000 */
[----:B------:R-:W-:Y:S05]  /*48f0*/  VOTEU.ALL UP1, P5 ;  /* 0x0000000000ff7886 */ /* 0x000fea0002820000 */
[----:B------:R3:W-:Y:S01]  /*4900*/  @!UP1 UTMALDG.3D [UR8], [UR22], desc[UR14] ;  /* 0x00000e08160095b4 */ /* 0x0007e20008011000 */
[----:B------:R-:W-:Y:S01]  /*4910*/  VOTEU.ALL UP1, P5 ;  /* 0x0000000000ff7886 */ /* 0x000fe20002820000 */
[----:B-1----:R-:W-:Y:S01]  /*4920*/  @!UP4 UIADD3 UR24, UPT, UPT, UR7, 0x2180, URZ ;  /* 0x000021800718c890 */ /* 0x002fe2000fffe0ff */
[----:B------:R-:W-:Y:S01]  /*4930*/  @!UP3 UTMALDG.3D [UR40], [UR22], desc[UR14] ;  /* 0x00000e281600b5b4 */ /* 0x000fe20008011000 */
[----:B------:R-:W-:Y:S02]  /*4940*/  @!UP4 UIADD3 UR26, UPT, UPT, UR66, 0x80, URZ ;  /* 0x00000080421ac890 */ /* 0x000fe4000fffe0ff */
[----:B--2---:R-:W-:Y:S01]  /*4950*/  @!UP4 UIADD3 UR16, UPT, UPT, UR7, 0x2580, URZ ;  /* 0x000025800710c890 */ /* 0x004fe2000fffe0ff */
[----:B------:R1:W-:Y:S01]  /*4960*/  @!UP2 UTMALDG.3D [UR32], [UR22], desc[UR14] ;  /* 0x00000e201600a5b4 */ /* 0x0003e20008011000 */
[----:B------:R-:W-:Y:S01]  /*4970*/  @!UP4 UIADD3 UR18, UPT, UPT, UR66, 0x90, URZ ;  /* 0x000000904212c890 */ /* 0x000fe2000fffe0ff */
[----:B------:R-:W-:Y:S04]  /*4980*/  VOTEU.ALL UP2, P5 ;  /* 0x0000000000ff7886 */ /* 0x000fe80002840000 */
[----:B------:R2:W-:Y:S01]  /*4990*/  @!UP1 UTMALDG.3D [UR24], [UR22], desc[UR14] ;  /* 0x00000e18160095b4 */ /* 0x0005e20008011000 */
[----:B------:R-:W-:Y:S03]  /*49a0*/  VOTEU.ALL UP1, P5 ;  /* 0x0000000000ff7886 */ /* 0x000fe60002820000 */
[----:B------:R2:W-:Y:S01]  /*49b0*/  @!UP2 UTMALDG.3D [UR16], [UR22], desc[UR14] ;  /* 0x00000e101600a5b4 */ /* 0x0005e20008011000 */
[----:B---3--:R-:W-:Y:S02]  /*49c0*/  @!UP4 UIADD3 UR8, UPT, UPT, UR7, 0x2980, URZ ;  /* 0x000029800708c890 */ /* 0x008fe4000fffe0ff */
[----:B------:R-:W-:Y:S09]  /*49d0*/  @!UP4 UIADD3 UR10, UPT, UPT, UR66, 0xa0, URZ ;  /* 0x000000a0420ac890 */ /* 0x000ff2000fffe0ff */
[----:B------:R2:W-:Y:S01]  /*49e0*/  @!UP1 UTMALDG.3D [UR8], [UR22], desc[UR14] ;  /* 0x00000e08160095b4 */ /* 0x0005e20008011000 */
[----:B------:R2:W-:Y:S01]  /*49f0*/  @!P5 SYNCS.ARRIVE.TRANS64.RED.A0TR RZ, [UR7+0x30], R21 ;  /* 0x00003015ffffd9a7 */ /* 0x0005e20008300407 */
[----:B------:R-:W-:Y:S01]  /*4a00*/  UPLOP3.LUT UP1, UPT, UPT, UPT, UPT, 0x80, 0x8 ;  /* 0x000000000008789c */ /* 0x000fe20003f2f070 */
[----:B-1----:R-:W-:Y:S01]  /*4a10*/  @P3 R2UR UR36, R28 ;  /* 0x000000001c2432ca */ /* 0x002fe200000e0000 */
[----:B------:R-:W-:Y:S01]  /*4a20*/  SYNCS.ARRIVE.TRANS64.RED.A1T0 RZ, [UR37], RZ ;  /* 0x000000ffffff79a7 */ /* 0x000fe20008100425 */
[----:B------:R-:W-:Y:S02]  /*4a30*/  @!UPT UIADD3 URZ, UPT, UPT, URZ, URZ, URZ ;  /* 0x000000fffffff290 */ /* 0x000fe4000fffe0ff */
[----:B------:R-:W-:Y:S11]  /*4a40*/  @P3 BRA `(.L_x_74) ;  /* 0xfffffff000c43947 */ /* 0x000ff6000383ffff */
[----:B------:R-:W-:Y:S07]  /*4a50*/  MOV R0, UR7 ;  /* 0x0000000700007c02 */ /* 0x000fee0008000f00 */
.L_x_75:
[----:B-1----:R-:W-:-:S04]  /*4a60*/  SHF.L.U32 R3, R31, 0x1f, RZ ;  /* 0x0000001f1f037819 */ /* 0x002fc800000006ff */
[----:B------:R1:W3:Y:S03]  /*4a70*/  SYNCS.PHASECHK.TRANS64.TRYWAIT P0, [R0+URZ+0x38], R3 ;  /* 0x00003803000075a7 */ /* 0x0002e600080011ff */
[----:B---3--:R-:W-:Y:S05]  /*4a80*/  @!P0 NANOSLEEP.SYNCS 0x989680 ;  /* 0x009896800000895d */ /* 0x008fea0003900000 */
[----:B------:R-:W3:Y:S02]  /*4a90*/  @!P0 SYNCS.PHASECHK.TRANS64 P0, [R0+URZ+0x38], R3 ;  /* 0x00003803000085a7 */ /* 0x000ee400080010ff */
[----:B--23--:R-:W-:Y:S05]  /*4aa0*/  @P0 EXIT ;  /* 0x000000000000094d */ /* 0x00cfea0003800000 */
[----:B------:R-:W-:Y:S05]  /*4ab0*/  BRA `(.L_x_75) ;  /* 0xfffffffc00e87947 */ /* 0x000fea000383ffff */
.L_x_66:
[----:B------:R-:W-:-:S06]  /*4ac0*/  UISETP.GE.AND UP1, UPT, UR8, 0x4, UPT ;  /* 0x000000040800788c */ /* 0x000fcc000bf26270 */
[----:B------:R-:W-:-:S13]  /*4ad0*/  PLOP3.LUT P0, PT, PT, PT, UP1, 0x80, 0x8 ;  /* 0x000000000008781c */ /* 0x000fda0003f0f018 */
[----:B------:R-:W-:Y:S05]  /*4ae0*/  @!P0 EXIT ;  /* 0x000000000000894d */ /* 0x000fea0003800000 */
[----:B------:R-:W-:Y:S01]  /*4af0*/  BAR.SYNC.DEFER_BLOCKING 0x6, 0xa0 ;  /* 0x0182800000007b1d */ /* 0x000fe20000010000 */
[--C-:B------:R-:W-:Y:S01]  /*4b00*/  SHF.R.U32.HI R7, RZ, 0x4, R212.reuse ;  /* 0x00000004ff077819 */ /* 0x100fe200000116d4 */
[C---:B------:R-:W-:Y:S01]  /*4b10*/  IMAD.SHL.U32 R5, R212.reuse, 0x10, RZ ;  /* 0x00000010d4057824 */ /* 0x040fe200078e00ff */
[----:B------:R-:W-:Y:S01]  /*4b20*/  CS2R R210, SRZ ;  /* 0x0000000000d27805 */ /* 0x000fe2000001ff00 */
[----:B------:R-:W-:Y:S01]  /*4b30*/  IMAD.U32 R2, R212, 0x10000, RZ ;  /* 0x00010000d4027824 */ /* 0x000fe200078e00ff */
[----:B------:R-:W-:Y:S01]  /*4b40*/  LOP3.LUT R7, R7, 0x1, RZ, 0xc0, !PT ;  /* 0x0000000107077812 */ /* 0x000fe200078ec0ff */
[----:B------:R-:W-:Y:S02]  /*4b50*/  UMOV UR44, 0x400 ;  /* 0x00000400002c7882 */ /* 0x000fe40000000000 */
[----:B------:R-:W1:Y:S01]  /*4b60*/  LDC R205, c[0x0][0x370] ;  /* 0x0000dc00ffcd7b82 */ /* 0x000e620000000800 */
[----:B------:R-:W-:Y:S01]  /*4b70*/  ULEA UR44, UR37, UR44, 0x18 ;  /* 0x0000002c252c7291 */ /* 0x000fe2000f8ec0ff */
[----:B------:R-:W-:Y:S01]  /*4b80*/  LOP3.LUT R5, R5, 0xf0, RZ, 0xc0, !PT ;  /* 0x000000f005057812 */ /* 0x000fe200078ec0ff */
[----:B------:R-:W-:Y:S01]  /*4b90*/  IMAD.MOV.U32 R214, RZ, RZ, RZ ;  /* 0x000000ffffd67224 */ /* 0x000fe200078e00ff */
[----:B------:R-:W-:Y:S01]  /*4ba0*/  LOP3.LUT R206, R7, 0x60, R212, 0xf8, !PT ;  /* 0x0000006007ce7812 */ /* 0x000fe200078ef8d4 */
[----:B------:R-:W-:Y:S01]  /*4bb0*/  IMAD.MOV.U32 R209, RZ, RZ, RZ ;  /* 0x000000ffffd17224 */ /* 0x000fe200078e00ff */
[----:B------:R-:W-:Y:S01]  /*4bc0*/  LOP3.LUT R2, R2, 0x600000, RZ, 0xc0, !PT ;  /* 0x0060000002027812 */ /* 0x000fe200078ec0ff */
[----:B------:R-:W2:Y:S01]  /*4bd0*/  LDCU.64 UR60, c[0x0][0x348] ;  /* 0x00006900ff3c77ac */ /* 0x000ea20008000a00 */
[----:B------:R-:W4:Y:S01]  /*4be0*/  LDC R104, c[0x0][0xb0c] ;  /* 0x0002c300ff687b82 */ /* 0x000f220000000800 */
[----:B------:R-:W-:Y:S01]  /*4bf0*/  IMAD R206, R206, 0x8, R5 ;  /* 0x00000008cece7824 */ /* 0x000fe200078e0205 */
[----:B------:R-:W-:Y:S01]  /*4c00*/  LOP3.LUT R212, R212, 0x60, RZ, 0xc0, !PT ;  /* 0x00000060d4d47812 */ /* 0x000fe200078ec0ff */
[----:B------:R-:W1:Y:S01]  /*4c10*/  LDCU.64 UR40, c[0x0][0x888] ;  /* 0x00011100ff2877ac */ /* 0x000e620008000a00 */
[----:B------:R-:W1:Y:S04]  /*4c20*/  LDCU.64 UR42, c[0x0][0x890] ;  /* 0x00011200ff2a77ac */ /* 0x000e680008000a00 */
[----:B------:R-:W1:Y:S01]  /*4c30*/  LDC R203, c[0x0][0xb20] ;  /* 0x0002c800ffcb7b82 */ /* 0x000e620000000800 */
[----:B------:R-:W3:Y:S01]  /*4c40*/  LDS R3, [UR44+0x100] ;  /* 0x0001002cff037984 */ /* 0x000ee20008000800 */
[----:B------:R-:W-:-:S06]  /*4c50*/  UMOV UR38, URZ ;  /* 0x000000ff00267c82 */ /* 0x000fcc0008000000 */
[----:B------:R-:W1:Y:S08]  /*4c60*/  LDC R23, c[0x0][0xb30] ;  /* 0x0002cc00ff177b82 */ /* 0x000e700000000800 */
[----:B------:R-:W1:Y:S08]  /*4c70*/  LDC.64 R196, c[0x0][0xb10] ;  /* 0x0002c400ffc47b82 */ /* 0x000e700000000a00 */
[----:B------:R-:W1:Y:S08]  /*4c80*/  LDC.64 R18, c[0x0][0xb18] ;  /* 0x0002c600ff127b82 */ /* 0x000e700000000a00 */
[----:B------:R-:W1:Y:S08]  /*4c90*/  LDC.64 R16, c[0x0][0xb28] ;  /* 0x0002ca00ff107b82 */ /* 0x000e700000000a00 */
[----:B------:R-:W1:Y:S01]  /*4ca0*/  LDC.64 R194, c[0x0][0x8b0] ;  /* 0x00022c00ffc27b82 */ /* 0x000e620000000a00 */
[----:B---3--:R-:W-:-:S07]  /*4cb0*/  IMAD.IADD R2, R3, 0x1, R2 ;  /* 0x0000000103027824 */ /* 0x008fce00078e0202 */
[----:B------:R-:W3:Y:S08]  /*4cc0*/  LDC.64 R192, c[0x0][0x8a8] ;  /* 0x00022a00ffc07b82 */ /* 0x000ef00000000a00 */
[----:B--2-4-:R-:W1:Y:S02]  /*4cd0*/  LDC R204, c[0x0][0x374] ;  /* 0x0000dd00ffcc7b82 */ /* 0x014e640000000800 */
.L_x_98:
[----:B------:R-:W-:Y:S02]  /*4ce0*/  LEA R0, R214, UR44, 0x3 ;  /* 0x0000002cd6007c11 */ /* 0x000fe4000f8e18ff */
[----:B------:R-:W-:Y:S02]  /*4cf0*/  SHF.L.U32 R3, R210, 0x1f, RZ ;  /* 0x0000001fd2037819 */ /* 0x000fe400000006ff */
[----:B------:R-:W-:Y:S02]  /*4d00*/  LEA R12, R214, UR44, 0x4 ;  /* 0x0000002cd60c7c11 */ /* 0x000fe4000f8e20ff */
[----:B------:R-:W2:Y:S02]  /*4d10*/  SYNCS.PHASECHK.TRANS64.TRYWAIT P0, [R0+URZ+0x50], R3 ;  /* 0x00005003000075a7 */ /* 0x000ea400080011ff */
[----:B--23--:R-:W-:Y:S05]  /*4d20*/  @!P0 BRA `(.L_x_76) ;  /* 0x00000040007c8947 */ /* 0x00cfea0003800000 */
.L_x_128:
[----:B------:R-:W-:Y:S01]  /*4d30*/  ISETP.GE.AND P0, PT, R22, 0x1, PT ;  /* 0x000000011600780c */ /* 0x000fe20003f06270 */
[----:B------:R-:W4:Y:S01]  /*4d40*/  LDS.128 R12, [R12+0xe0] ;  /* 0x0000e0000c0c7984 */ /* 0x000f220000000c00 */
[----:B-1----:R-:W-:Y:S01]  /*4d50*/  ISETP.NE.U32.AND P2, PT, R194, RZ, PT ;  /* 0x000000ffc200720c */ /* 0x002fe20003f45070 */
[----:B--2---:R-:W-:Y:S01]  /*4d60*/  VIADD R0, R0, 0x60 ;  /* 0x0000006000007836 */ /* 0x004fe20000000000 */
[----:B------:R-:W-:Y:S01]  /*4d70*/  @!PT LDS RZ, [RZ] ;  /* 0x00000000fffff984 */ /* 0x000fe20000000800 */
[----:B------:R-:W-:Y:S01]  /*4d80*/  @!PT LDS RZ, [RZ] ;  /* 0x00000000fffff984 */ /* 0x000fe20000000800 */
[----:B------:R-:W-:Y:S01]  /*4d90*/  @!PT LDS RZ, [RZ] ;  /* 0x00000000fffff984 */ /* 0x000fe20000000800 */
[----:B------:R-:W-:Y:S01]  /*4da0*/  @!PT LDS RZ, [RZ] ;  /* 0x00000000fffff984 */ /* 0x000fe20000000800 */
[----:B------:R1:W-:Y:S06]  /*4db0*/  MEMBAR.ALL.CTA ;  /* 0x0000000000007992 */ /* 0x0003ec0000008000 */
[----:B-1----:R-:W1:Y:S01]  /*4dc0*/  FENCE.VIEW.ASYNC.S ;  /* 0x00000000000073c6 */ /* 0x002e620000000000 */
[----:B------:R-:W-:Y:S04]  /*4dd0*/  PRMT R0, RZ, 0x654, R0 ;  /* 0x00000654ff007816 */ /* 0x000fe80000000000 */
[----:B-1----:R1:W-:Y:S01]  /*4de0*/  SYNCS.ARRIVE.TRANS64.RED.A1T0 RZ, [R0+URZ], RZ ;  /* 0x000000ff00ff79a7 */ /* 0x0023e200081004ff */
[----:B----4-:R-:W-:Y:S04]  /*4df0*/  LOP3.LUT P6, RZ, R14, 0x1, RZ, 0xc0, !PT ;  /* 0x000000010eff7812 */ /* 0x010fe800078cc0ff */
[----:B------:R-:W-:Y:S09]  /*4e00*/  P2R R213, PR, RZ, 0x40 ;  /* 0x00000040ffd57803 */ /* 0x000ff20000000000 */
[----:B------:R-:W-:Y:S02]  /*4e10*/  @P6 MOV R107, R12 ;  /* 0x0000000c006b6202 */ /* 0x000fe40000000f00 */
[----:B------:R-:W-:Y:S01]  /*4e20*/  @P6 LOP3.LUT R105, R13, 0xffff, RZ, 0xc0, !PT ;  /* 0x0000ffff0d696812 */ /* 0x000fe200078ec0ff */
[----:B-1----:R-:W-:Y:S06]  /*4e30*/  @!P0 BRA `(.L_x_77) ;  /* 0x0000000000a48947 */ /* 0x002fec0003800000 */
[----:B------:R-:W-:Y:S01]  /*4e40*/  IMAD.HI.U32 R20, R204, R19, RZ ;  /* 0x00000013cc147227 */ /* 0x000fe200078e00ff */
[----:B------:R-:W-:Y:S02]  /*4e50*/  ISETP.NE.AND P0, PT, R18, 0x1, PT ;  /* 0x000000011200780c */ /* 0x000fe40003f05270 */
[----:B------:R-:W-:Y:S01]  /*4e60*/  ISETP.NE.AND P1, PT, R22, 0x1, PT ;  /* 0x000000011600780c */ /* 0x000fe20003f25270 */
[-C--:B------:R-:W-:Y:S01]  /*4e70*/  IMAD.HI.U32 R10, R205, R196.reuse, RZ ;  /* 0x000000c4cd0a7227 */ /* 0x080fe200078e00ff */
[----:B------:R-:W-:Y:S02]  /*4e80*/  SHF.R.U32.HI R11, RZ, R203, R20 ;  /* 0x000000cbff0b7219 */ /* 0x000fe40000011614 */
[----:B------:R-:W-:Y:S01]  /*4e90*/  ISETP.NE.AND P3, PT, R104, 0x1, PT ;  /* 0x000000016800780c */ /* 0x000fe20003f65270 */
[----:B------:R-:W-:Y:S01]  /*4ea0*/  IMAD.HI.U32 R26, R105, R19, RZ ;  /* 0x00000013691a7227 */ /* 0x000fe200078e00ff */
[----:B------:R-:W-:Y:S02]  /*4eb0*/  SHF.R.U32.HI R10, RZ, R197, R10 ;  /* 0x000000c5ff0a7219 */ /* 0x000fe4000001160a */
[----:B------:R-:W-:Y:S01]  /*4ec0*/  SEL R3, R204, R11, !P0 ;  /* 0x0000000bcc037207 */ /* 0x000fe20004000000 */
[----:B------:R-:W-:Y:S01]  /*4ed0*/  IMAD.HI.U32 R24, R107, R196, RZ ;  /* 0x000000c46b187227 */ /* 0x000fe200078e00ff */
[----:B------:R-:W-:Y:S03]  /*4ee0*/  SEL R7, R205, R10, !P3 ;  /* 0x0000000acd077207 */ /* 0x000fe60005800000 */
[-C--:B------:R-:W-:Y:S01]  /*4ef0*/  IMAD.HI.U32 R10, R3, R16.reuse, RZ ;  /* 0x00000010030a7227 */ /* 0x080fe200078e00ff */
[----:B------:R-:W-:Y:S03]  /*4f00*/  SHF.R.U32.HI R24, RZ, R197, R24 ;  /* 0x000000c5ff187219 */ /* 0x000fe60000011618 */
[----:B------:R-:W-:Y:S01]  /*4f10*/  IMAD.HI.U32 R20, R7, R16, RZ ;  /* 0x0000001007147227 */ /* 0x000fe200078e00ff */
[----:B------:R-:W-:Y:S02]  /*4f20*/  @P1 SHF.R.U32.HI R3, RZ, R17, R10 ;  /* 0x00000011ff031219 */ /* 0x000fe4000001160a */
[----:B------:R-:W-:Y:S02]  /*4f30*/  SHF.R.U32.HI R10, RZ, R203, R26 ;  /* 0x000000cbff0a7219 */ /* 0x000fe4000001161a */
[----:B------:R-:W-:Y:S01]  /*4f40*/  @P1 SHF.R.U32.HI R7, RZ, R17, R20 ;  /* 0x00000011ff071219 */ /* 0x000fe20000011614 */
[C---:B------:R-:W-:Y:S01]  /*4f50*/  IMAD R4, R22.reuse, R3, RZ ;  /* 0x0000000316047224 */ /* 0x040fe200078e02ff */
[----:B------:R-:W-:Y:S02]  /*4f60*/  SEL R5, R105, R10, !P0 ;  /* 0x0000000a69057207 */ /* 0x000fe40004000000 */
[----:B------:R-:W-:Y:S01]  /*4f70*/  SEL R3, R107, R24, !P3 ;  /* 0x000000186b037207 */ /* 0x000fe20005800000 */
[----:B------:R-:W-:Y:S01]  /*4f80*/  IMAD R6, R22, R7, RZ ;  /* 0x0000000716067224 */ /* 0x000fe200078e02ff */
[C---:B------:R-:W-:Y:S01]  /*4f90*/  ISETP.GE.AND P0, PT, R5.reuse, R4, PT ;  /* 0x000000040500720c */ /* 0x040fe20003f06270 */
[----:B------:R-:W-:Y:S03]  /*4fa0*/  IMAD.HI.U32 R8, R5, R16, RZ ;  /* 0x0000001005087227 */ /* 0x000fe600078e00ff */
[----:B------:R-:W-:Y:S01]  /*4fb0*/  ISETP.GE.OR P0, PT, R3, R6, P0 ;  /* 0x000000060300720c */ /* 0x000fe20000706670 */
[----:B------:R-:W-:Y:S01]  /*4fc0*/  IMAD.MOV R6, RZ, RZ, -R3 ;  /* 0x000000ffff067224 */ /* 0x000fe200078e0a03 */
[-C--:B------:R-:W-:Y:S03]  /*4fd0*/  SHF.R.U32.HI R8, RZ, R17.reuse, R8 ;  /* 0x00000011ff087219 */ /* 0x080fe60000011608 */
[----:B------:R-:W-:Y:S01]  /*4fe0*/  IMAD R107, R104, R6, R107 ;  /* 0x00000006686b7224 */ /* 0x000fe200078e026b */
[----:B------:R-:W-:Y:S05]  /*4ff0*/  SEL R9, R5, R8, !P1 ;  /* 0x0000000805097207 */ /* 0x000fea0004800000 */
[----:B------:R-:W-:Y:S02]  /*5000*/  IMAD.MOV R8, RZ, RZ, -R9 ;  /* 0x000000ffff087224 */ /* 0x000fe400078e0a09 */
[C---:B------:R-:W-:Y:S04]  /*5010*/  @!P0 IMAD.HI.U32 R4, R3.reuse, R16, RZ ;  /* 0x0000001003048227 */ /* 0x040fe800078e00ff */
[----:B------:R-:W-:Y:S01]  /*5020*/  IMAD R8, R22, R8, R5 ;  /* 0x0000000816087224 */ /* 0x000fe200078e0205 */
[----:B------:R-:W-:Y:S04]  /*5030*/  @!P0 SHF.R.U32.HI R4, RZ, R17, R4 ;  /* 0x00000011ff048219 */ /* 0x000fe80000011604 */
[----:B------:R-:W-:Y:S02]  /*5040*/  @!P0 SEL R0, R3, R4, !P1 ;  /* 0x0000000403008207 */ /* 0x000fe40004800000 */
[----:B------:R-:W-:Y:S02]  /*5050*/  IADD3 R4, PT, PT, -R5, RZ, RZ ;  /* 0x000000ff05047210 */ /* 0x000fe40007ffe1ff */
[----:B------:R-:W-:Y:S01]  /*5060*/  @!P0 IADD3 R9, PT, PT, R9, -R0, RZ ;  /* 0x8000000009098210 */ /* 0x000fe20007ffe0ff */
[----:B------:R-:W-:Y:S02]  /*5070*/  @!P0 IMAD R0, R7, R8, R0 ;  /* 0x0000000807008224 */ /* 0x000fe400078e0200 */
[----:B------:R-:W-:Y:S02]  /*5080*/  IMAD R105, R18, R4, R105 ;  /* 0x0000000412697224 */ /* 0x000fe400078e0269 */
[----:B------:R-:W-:Y:S02]  /*5090*/  @!P0 IMAD R5, R9, R22, R3 ;  /* 0x0000001609058224 */ /* 0x000fe400078e0203 */
[----:B------:R-:W-:Y:S04]  /*50a0*/  @!P0 IMAD.MOV.U32 R3, RZ, RZ, R0 ;  /* 0x000000ffff038224 */ /* 0x000fe800078e0000 */
[----:B------:R-:W-:Y:S02]  /*50b0*/  IMAD R107, R3, R104, R107 ;  /* 0x00000068036b7224 */ /* 0x000fe400078e026b */
[----:B------:R-:W-:Y:S02]  /*50c0*/  IMAD R105, R5, R18, R105 ;  /* 0x0000001205697224 */ /* 0x000fe400078e0269 */
.L_x_77:
[----:B------:R-:W-:Y:S01]  /*50d0*/  UISETP.NE.U32.AND UP3, UPT, UR42, URZ, UPT ;  /* 0x000000ff2a00728c */ /* 0x000fe2000bf65070 */
[----:B------:R-:W-:Y:S03]  /*50e0*/  ISETP.NE.AND.EX P2, PT, R195, RZ, PT, P2 ;  /* 0x000000ffc300720c */ /* 0x000fe60003f45320 */
[----:B------:R-:W-:Y:S09]  /*50f0*/  UISETP.NE.AND.EX UP3, UPT, UR43, URZ, UPT, UP3 ;  /* 0x000000ff2b00728c */ /* 0x000ff2000bf65330 */
[----:B------:R-:W-:Y:S05]  /*5100*/  BRA.U !UP3, `(.L_x_78) ;  /* 0x000000010b387547 */ /* 0x000fea000b800000 */
[----:B------:R-:W-:Y:S01]  /*5110*/  UISETP.NE.U32.AND UP0, UPT, UR40, URZ, UPT ;  /* 0x000000ff2800728c */ /* 0x000fe2000bf05070 */
[----:B------:R-:W-:Y:S03]  /*5120*/  HFMA2 R202, -RZ, RZ, 0, 5.9604644775390625e-08 ;  /* 0x00000001ffca7431 */ /* 0x000fe600000001ff */
[----:B------:R-:W-:Y:S06]  /*5130*/  UISETP.NE.AND.EX UP0, UPT, UR41, URZ, UPT, UP0 ;  /* 0x000000ff2900728c */ /* 0x000fec000bf05300 */
[----:B------:R-:W-:Y:S05]  /*5140*/  PLOP3.LUT P0, PT, PT, PT, UP0, 0x80, 0x8 ;  /* 0x000000000008781c */ /* 0x000fea0003f0f008 */
[----:B------:R-:W1:Y:S01]  /*5150*/  @UP0 LDCU.64 UR6, c[0x0][0x888] ;  /* 0x00011100ff0607ac */ /* 0x000e620008000a00 */
[----:B------:R-:W-:Y:S04]  /*5160*/  @UP0 UIMAD UR4, UR36, UR42, URZ ;  /* 0x0000002a240402a4 */ /* 0x000fe8000f8e02ff */
[----:B-1----:R-:W-:Y:S06]  /*5170*/  @UP0 UIMAD.WIDE UR6, UR4, 0x4, UR6 ;  /* 0x00000004040608a5 */ /* 0x002fec000f8e0206 */
[----:B------:R-:W-:Y:S02]  /*5180*/  IMAD.U32 R4, RZ, RZ, UR6 ;  /* 0x00000006ff047e24 */ /* 0x000fe4000f8e00ff */
[----:B------:R-:W-:Y:S05]  /*5190*/  IMAD.U32 R5, RZ, RZ, UR7 ;  /* 0x00000007ff057e24 */ /* 0x000fea000f8e00ff */
[----:B------:R-:W2:Y:S02]  /*51a0*/  @P0 LDG.E R0, desc[UR46][R4.64] ;  /* 0x0000002e04000981 */ /* 0x000ea4000c1e1900 */
[----:B--2---:R-:W-:Y:S01]  /*51b0*/  @P0 R2UR UR39, R0 ;  /* 0x00000000002702ca */ /* 0x004fe200000e0000 */
[----:B------:R-:W-:Y:S05]  /*51c0*/  IMAD.MOV.U32 R0, RZ, RZ, 0x1 ;  /* 0x00000001ff007424 */ /* 0x000fea00078e00ff */
[----:B------:R-:W-:Y:S08]  /*51d0*/  @!P0 PRMT R202, R0, 0x7610, R202 ;  /* 0x0000761000ca8816 */ /* 0x000ff000000000ca */
[----:B------:R-:W1:Y:S02]  /*51e0*/  @!UP0 LDCU UR39, c[0x0][0x880] ;  /* 0x00011000ff2787ac */ /* 0x000e640008000800 */
.L_x_78:
[----:B------:R-:W-:Y:S05]  /*51f0*/  @!P2 BRA `(.L_x_79) ;  /* 0x000000000020a947 */ /* 0x000fea0003800000 */
[----:B---3--:R-:W-:Y:S04]  /*5200*/  ISETP.NE.U32.AND P0, PT, R192, RZ, PT ;  /* 0x000000ffc000720c */ /* 0x008fe80003f05070 */
[----:B------:R-:W-:Y:S11]  /*5210*/  ISETP.NE.AND.EX P0, PT, R193, RZ, PT, P0 ;  /* 0x000000ffc100720c */ /* 0x000ff60003f05300 */
[----:B------:R-:W-:Y:S02]  /*5220*/  @!UPT UIADD3 URZ, UPT, UPT, URZ, URZ, URZ ;  /* 0x000000fffffff290 */ /* 0x000fe4000fffe0ff */
[----:B------:R-:W2:Y:S01]  /*5230*/  @P0 LDC.64 R4, c[0x0][0x8a8] ;  /* 0x00022a00ff040b82 */ /* 0x000ea20000000a00 */
[----:B------:R-:W-:Y:S04]  /*5240*/  @P0 IMAD R0, R194, UR36, RZ ;  /* 0x00000024c2000c24 */ /* 0x000fe8000f8e02ff */
[----:B--2---:R-:W-:Y:S05]  /*5250*/  @P0 IMAD.WIDE R4, R0, 0x4, R4 ;  /* 0x0000000400040825 */ /* 0x004fea00078e0204 */
[----:B-----5:R2:W5:Y:S02]  /*5260*/  @P0 LDG.E R106, desc[UR46][R4.64] ;  /* 0x0000002e046a0981 */ /* 0x020564000c1e1900 */
[----:B--2---:R-:W4:Y:S02]  /*5270*/  @!P0 LDC R106, c[0x0][0x8a0] ;  /* 0x00022800ff6a8b82 */ /* 0x004f240000000800 */
.L_x_79:
[----:B------:R-:W2:Y:S01]  /*5280*/  LDC.64 R4, c[0x0][0xb10] ;  /* 0x0002c400ff047b82 */ /* 0x000ea20000000a00 */
[----:B------:R-:W-:Y:S01]  /*5290*/  UISETP.NE.AND UP4, UPT, UR45, URZ, UPT ;  /* 0x000000ff2d00728c */ /* 0x000fe2000bf85270 */
[----:B------:R-:W-:Y:S01]  /*52a0*/  SHF.L.U32 R8, R211, 0x1f, RZ ;  /* 0x0000001fd3087819 */ /* 0x000fe200000006ff */
[----:B------:R-:W-:Y:S01]  /*52b0*/  UPLOP3.LUT UP0, UPT, UPT, UPT, UPT, 0x40, 0x4 ;  /* 0x000000000004789c */ /* 0x000fe20003f0e870 */
[----:B------:R-:W-:Y:S01]  /*52c0*/  @P6 SHF.R.U32.HI R208, RZ, 0x10, R13 ;  /* 0x00000010ffd06819 */ /* 0x000fe2000001160d */
[----:B------:R-:W-:Y:S03]  /*52d0*/  ULEA UR48, UR38, UR44, 0x3 ;  /* 0x0000002c26307291 */ /* 0x000fe6000f8e18ff */
[----:B------:R-:W3:Y:S01]  /*52e0*/  LDC.64 R6, c[0x0][0xb18] ;  /* 0x0002c600ff067b82 */ /* 0x000ee20000000a00 */
[----:B------:R-:W-:Y:S01]  /*52f0*/  PLOP3.LUT P1, PT, PT, PT, UP4, 0x80, 0x8 ;  /* 0x000000000008781c */ /* 0x000fe20003f2f048 */
[----:B------:R-:W-:Y:S01]  /*5300*/  VIADD R214, R214, 0x1 ;  /* 0x00000001d6d67836 */ /* 0x000fe20000000000 */
[----:B------:R-:W-:Y:S02]  /*5310*/  CS2R R144, SRZ ;  /* 0x0000000000907805 */ /* 0x000fe4000001ff00 */
[----:B------:R-:W-:Y:S02]  /*5320*/  CS2R R140, SRZ ;  /* 0x00000000008c7805 */ /* 0x000fe4000001ff00 */
[----:B------:R-:W-:Y:S01]  /*5330*/  CS2R R136, SRZ ;  /* 0x0000000000887805 */ /* 0x000fe2000001ff00 */
[----:B------:R-:W1:Y:S01]  /*5340*/  @UP4 LDCU.64 UR4, c[0x0][0x888] ;  /* 0x00011100ff0447ac */ /* 0x000e620008000a00 */
[----:B------:R-:W-:Y:S02]  /*5350*/  CS2R R132, SRZ ;  /* 0x0000000000847805 */ /* 0x000fe4000001ff00 */
[----:B------:R-:W-:Y:S02]  /*5360*/  CS2R R128, SRZ ;  /* 0x0000000000807805 */ /* 0x000fe4000001ff00 */
[----:B------:R-:W-:Y:S02]  /*5370*/  CS2R R124, SRZ ;  /* 0x00000000007c7805 */ /* 0x000fe4000001ff00 */
[----:B------:R-:W-:Y:S02]  /*5380*/  CS2R R120, SRZ ;  /* 0x0000000000787805 */ /* 0x000fe4000001ff00 */
[----:B------:R-:W-:Y:S01]  /*5390*/  CS2R R116, SRZ ;  /* 0x0000000000747805 */ /* 0x000fe2000001ff00 */
[----:B------:R-:W-:Y:S01]  /*53a0*/  @UP4 UPLOP3.LUT UP0, UPT, UPT, UPT, UP3, 0x80, 0x8 ;  /* 0x000000000008489c */ /* 0x000fe20003f0f030 */
[----:B------:R-:W-:Y:S02]  /*53b0*/  CS2R R112, SRZ ;  /* 0x0000000000707805 */ /* 0x000fe4000001ff00 */
[----:B------:R-:W-:Y:S01]  /*53c0*/  @P1 LOP3.LUT P0, RZ, R202, 0xff, RZ, 0xc0, !PT ;  /* 0x000000ffcaff1812 */ /* 0x000fe2000780c0ff */
[----:B-1----:R-:W-:Y:S01]  /*53d0*/  @UP4 UISETP.NE.AND UP1, UPT, UR39, URZ, UPT ;  /* 0x000000ff2700428c */ /* 0x002fe2000bf25270 */
[----:B------:R-:W-:Y:S02]  /*53e0*/  CS2R R110, SRZ ;  /* 0x00000000006e7805 */ /* 0x000fe4000001ff00 */
[----:B------:R-:W-:Y:S01]  /*53f0*/  CS2R R114, SRZ ;  /* 0x0000000000727805 */ /* 0x000fe2000001ff00 */
[----:B------:R-:W-:Y:S02]  /*5400*/  @UP4 UISETP.NE.U32.AND UP2, UPT, UR4, URZ, UPT ;  /* 0x000000ff0400428c */ /* 0x000fe4000bf45070 */
[----:B------:R-:W-:Y:S02]  /*5410*/  @UP4 USEL UR4, URZ, 0xffffffff, UP1 ;  /* 0xffffffffff044887 */ /* 0x000fe40008800000 */
[----:B------:R-:W-:Y:S04]  /*5420*/  @UP4 UISETP.NE.AND.EX UP2, UPT, UR5, URZ, UPT, UP2 ;  /* 0x000000ff0500428c */ /* 0x000fe8000bf45320 */
[----:B------:R-:W-:Y:S01]  /*5430*/  @P1 VOTEU.ANY UP1, P0 ;  /* 0x0000000000ff1886 */ /* 0x000fe20000020100 */
[----:B------:R-:W-:Y:S01]  /*5440*/  ISETP.NE.AND P0, PT, R23, 0x1, PT ;  /* 0x000000011700780c */ /* 0x000fe20003f05270 */
[----:B------:R-:W-:Y:S04]  /*5450*/  @UP4 USEL UR5, URZ, 0xffffffff, UP2 ;  /* 0xffffffffff054887 */ /* 0x000fe80009000000 */
[----:B------:R-:W-:Y:S04]  /*5460*/  @UP0 USEL UR4, UR5, UR4, !UP1 ;  /* 0x0000000405040287 */ /* 0x000fe8000c800000 */
[----:B------:R-:W-:Y:S04]  /*5470*/  @UP4 ULOP3.LUT UR4, UR4, 0x1, URZ, 0xc0, !UPT ;  /* 0x0000000104044892 */ /* 0x000fe8000f8ec0ff */
[----:B------:R-:W1:Y:S01]  /*5480*/  @!P0 LDC R0, c[0x0][0xb20] ;  /* 0x0002c800ff008b82 */ /* 0x000e620000000800 */
[----:B------:R-:W-:Y:S01]  /*5490*/  UISETP.NE.U32.OR UP0, UPT, UR4, 0x1, !UP4 ;  /* 0x000000010400788c */ /* 0x000fe2000e705470 */
[----:B--2---:R-:W-:Y:S01]  /*54a0*/  @!P0 IMAD.HI.U32 R4, R107, R4, RZ ;  /* 0x000000046b048227 */ /* 0x004fe200078e00ff */
[----:B---3--:R-:W-:Y:S05]  /*54b0*/  @!P0 ISETP.NE.AND P1, PT, R6, 0x1, PT ;  /* 0x000000010600880c */ /* 0x008fea0003f25270 */
[----:B------:R-:W2:Y:S01]  /*54c0*/  @!P0 LDC R3, c[0x0][0xb0c] ;  /* 0x0002c300ff038b82 */ /* 0x000ea20000000800 */
[----:B------:R-:W-:Y:S01]  /*54d0*/  @!P0 IMAD.HI.U32 R7, R105, R7, RZ ;  /* 0x0000000769078227 */ /* 0x000fe200078e00ff */
[----:B------:R-:W-:Y:S02]  /*54e0*/  PLOP3.LUT P3, PT, PT, PT, UP0, 0x80, 0x8 ;  /* 0x000000000008781c */ /* 0x000fe40003f6f008 */
[----:B------:R-:W-:Y:S11]  /*54f0*/  @!P0 SHF.R.U32.HI R4, RZ, R5, R4 ;  /* 0x00000005ff048219 */ /* 0x000ff60000011604 */
[----:B------:R-:W-:Y:S04]  /*5500*/  @P3 SHF.L.U32 R9, R209, 0x1f, RZ ;  /* 0x0000001fd1093819 */ /* 0x000fe800000006ff */
[----:B------:R-:W3:Y:S01]  /*5510*/  @P3 SYNCS.PHASECHK.TRANS64.TRYWAIT P5, [UR44+0x30], R9 ;  /* 0x00003009ff0035a7 */ /* 0x000ee200080a112c */
[----:B-1----:R-:W-:Y:S02]  /*5520*/  @!P0 SHF.R.U32.HI R0, RZ, R0, R7 ;  /* 0x00000000ff008219 */ /* 0x002fe40000011607 */
[----:B--2---:R-:W-:Y:S02]  /*5530*/  @!P0 ISETP.NE.AND P2, PT, R3, 0x1, PT ;  /* 0x000000010300880c */ /* 0x004fe40003f45270 */
[----:B------:R-:W-:Y:S02]  /*5540*/  @!P0 SEL R5, R105, R0, !P1 ;  /* 0x0000000069058207 */ /* 0x000fe40004800000 */
[----:B------:R-:W-:Y:S05]  /*5550*/  @!P0 SEL R4, R107, R4, !P2 ;  /* 0x000000046b048207 */ /* 0x000fea0005000000 */
[----:B------:R-:W-:Y:S02]  /*5560*/  @!P0 IMAD.IADD R0, R5, 0x1, -R4 ;  /* 0x0000000105008824 */ /* 0x000fe400078e0a04 */
[----:B------:R-:W-:Y:S01]  /*5570*/  @!P0 IMAD.IADD R4, R4, 0x1, -R5 ;  /* 0x0000000104048824 */ /* 0x000fe200078e0a05 */
[----:B------:R1:W2:Y:S01]  /*5580*/  SYNCS.PHASECHK.TRANS64.TRYWAIT P4, [UR48+0x70], R8 ;  /* 0x00007008ff0075a7 */ /* 0x0002a20008081130 */
[----:B------:R-:W-:Y:S02]  /*5590*/  @!P0 IMAD R107, R0, R3, R107 ;  /* 0x00000003006b8224 */ /* 0x000fe400078e026b */
[----:B------:R-:W-:Y:S01]  /*55a0*/  @!P0 IMAD R105, R4, R6, R105 ;  /* 0x0000000604698224 */ /* 0x000fe200078e0269 */
[----:B------:R-:W-:Y:S02]  /*55b0*/  PLOP3.LUT P0, PT, PT, PT, PT, 0x8, 0x80 ;  /* 0x000000000080781c */ /* 0x000fe40003f0e170 */
[----:B---3--:R-:W-:Y:S01]  /*55c0*/  @P3 PLOP3.LUT P0, PT, P5, PT, PT, 0x8, 0x80 ;  /* 0x000000000080381c */ /* 0x008fe20002f0e170 */
[----:B------:R-:W-:Y:S01]  /*55d0*/  @!UPT UIADD3 URZ, UPT, UPT, URZ, URZ, URZ ;  /* 0x000000fffffff290 */ /* 0x000fe2000fffe0ff */
[----:B-1----:R-:W-:Y:S11]  /*55e0*/  BRA.U !UP0, `(.L_x_80) ;  /* 0x0000000108c47547 */ /* 0x002ff6000b800000 */
[----:B------:R-:W-:Y:S01]  /*55f0*/  LOP3.LUT P1, RZ, R202, 0xff, RZ, 0xc0, !PT ;  /* 0x000000ffcaff7812 */ /* 0x000fe2000782c0ff */
[----:B------:R-:W-:Y:S01]  /*5600*/  @!UPT UIADD3 URZ, UPT, UPT, URZ, URZ, URZ ;  /* 0x000000fffffff290 */ /* 0x000fe2000fffe0ff */
[----:B------:R-:W-:Y:S11]  /*5610*/  @!P0 BRA `(.L_x_81) ;  /* 0x00000000000c8947 */ /* 0x000ff60003800000 */
[----:B------:R-:W-:Y:S04]  /*5620*/  SHF.L.U32 R3, R209, 0x1f, RZ ;  /* 0x0000001fd1037819 */ /* 0x000fe800000006ff */
[----:B------:R-:W1:Y:S02]  /*5630*/  SYNCS.PHASECHK.TRANS64.TRYWAIT P0, [UR44+0x30], R3 ;  /* 0x00003003ff0075a7 */ /* 0x000e64000800112c */
[----:B-1----:R-:W-:Y:S05]  /*5640*/  @!P0 BRA `(.L_x_82) ;  /* 0x0000003800488947 */ /* 0x002fea0003800000 */
.L_x_81:
[----:B------:R-:W-:Y:S01]  /*5650*/  UISETP.NE.U32.AND UP0, UPT, UR40, URZ, UPT ;  /* 0x000000ff2800728c */ /* 0x000fe2000bf05070 */
[----:B------:R-:W-:Y:S01]  /*5660*/  CS2R R114, SRZ ;  /* 0x0000000000727805 */ /* 0x000fe2000001ff00 */
[----:B------:R-:W-:Y:S01]  /*5670*/  UISETP.NE.AND UP1, UPT, UR39, URZ, UPT ;  /* 0x000000ff2700728c */ /* 0x000fe2000bf25270 */
[----:B------:R-:W-:Y:S01]  /*5680*/  CS2R R110, SRZ ;  /* 0x00000000006e7805 */ /* 0x000fe2000001ff00 */
[----:B------:R-:W-:Y:S01]  /*5690*/  UISETP.NE.AND.EX UP0, UPT, UR41, URZ, UPT, UP0 ;  /* 0x000000ff2900728c */ /* 0x000fe2000bf05300 */
[----:B------:R-:W-:Y:S01]  /*56a0*/  CS2R R112, SRZ ;  /* 0x0000000000707805 */ /* 0x000fe2000001ff00 */
[----:B------:R-:W-:Y:S01]  /*56b0*/  USEL UR4, URZ, 0xffffffff, UP1 ;  /* 0xffffffffff047887 */ /* 0x000fe20008800000 */
[----:B------:R-:W-:Y:S01]  /*56c0*/  CS2R R116, SRZ ;  /* 0x0000000000747805 */ /* 0x000fe2000001ff00 */
[----:B------:R-:W-:Y:S01]  /*56d0*/  USEL UR5, URZ, 0xffffffff, UP0 ;  /* 0xffffffffff057887 */ /* 0x000fe20008000000 */
[----:B------:R-:W-:Y:S02]  /*56e0*/  CS2R R120, SRZ ;  /* 0x0000000000787805 */ /* 0x000fe4000001ff00 */
[----:B------:R-:W-:Y:S01]  /*56f0*/  CS2R R124, SRZ ;  /* 0x00000000007c7805 */ /* 0x000fe2000001ff00 */
[----:B------:R-:W-:Y:S01]  /*5700*/  VOTEU.ANY UP0, P1 ;  /* 0x0000000000ff7886 */ /* 0x000fe20000800100 */
[----:B------:R-:W-:Y:S01]  /*5710*/  @UP3 USEL UR4, UR5, UR4, !UP0 ;  /* 0x0000000405043287 */ /* 0x000fe2000c000000 */
[----:B------:R-:W-:Y:S02]  /*5720*/  CS2R R128, SRZ ;  /* 0x0000000000807805 */ /* 0x000fe4000001ff00 */
[----:B------:R-:W-:Y:S02]  /*5730*/  CS2R R132, SRZ ;  /* 0x0000000000847805 */ /* 0x000fe4000001ff00 */
[----:B------:R-:W-:Y:S01]  /*5740*/  CS2R R136, SRZ ;  /* 0x0000000000887805 */ /* 0x000fe2000001ff00 */
[----:B------:R-:W-:Y:S01]  /*5750*/  ULOP3.LUT UR4, UR4, 0x1, URZ, 0xc0, !UPT ;  /* 0x0000000104047892 */ /* 0x000fe2000f8ec0ff */
[----:B------:R-:W-:Y:S02]  /*5760*/  CS2R R140, SRZ ;  /* 0x00000000008c7805 */ /* 0x000fe4000001ff00 */
[----:B------:R-:W-:Y:S02]  /*5770*/  CS2R R144, SRZ ;  /* 0x0000000000907805 */ /* 0x000fe4000001ff00 */
[----:B------:R-:W-:Y:S01]  /*5780*/  LOP3.LUT R209, R209, 0x1, RZ, 0x3c, !PT ;  /* 0x00000001d1d17812 */ /* 0x000fe200078e3cff */
[----:B------:R-:W-:Y:S02]  /*5790*/  UISETP.NE.U32.AND UP0, UPT, UR4, 0x1, UPT ;  /* 0x000000010400788c */ /* 0x000fe4000bf05070 */
[----:B------:R-:W-:Y:S04]  /*57a0*/  UIADD3 UR4, UPT, UPT, UR44, 0x38, URZ ;  /* 0x000000382c047890 */ /* 0x000fe8000fffe0ff */
[----:B------:R-:W-:Y:S01]  /*57b0*/  PLOP3.LUT P0, PT, PT, PT, UP0, 0x80, 0x8 ;  /* 0x000000000008781c */ /* 0x000fe20003f0f008 */
[----:B------:R-:W-:Y:S11]  /*57c0*/  UPRMT UR4, UR37, 0x654, UR4 ;  /* 0x0000065425047896 */ /* 0x000ff60008000004 */
[----:B------:R-:W-:Y:S01]  /*57d0*/  @!UPT UIADD3 URZ, UPT, UPT, URZ, URZ, URZ ;  /* 0x000000fffffff290 */ /* 0x000fe2000fffe0ff */
[----:B------:R3:W1:Y:S04]  /*57e0*/  @P0 LDS.64 R114, [R206+UR44+0x180] ;  /* 0x0001802cce720984 */ /* 0x0006680008000a00 */
        /* <DEDUP_REMOVED lines=9> */
[----:B------:R3:W1:Y:S01]  /*5880*/  @P0 LDS.64 R144, [R206+UR44+0x2980] ;  /* 0x0029802cce900984 */ /* 0x0006620008000a00 */
[----:B------:R-:W-:Y:S01]  /*5890*/  @!PT LDS RZ, [RZ] ;  /* 0x00000000fffff984 */ /* 0x000fe20000000800 */
[----:B------:R-:W-:Y:S01]  /*58a0*/  @!PT LDS RZ, [RZ] ;  /* 0x00000000fffff984 */ /* 0x000fe20000000800 */
[----:B------:R-:W-:Y:S01]  /*58b0*/  @!PT LDS RZ, [RZ] ;  /* 0x00000000fffff984 */ /* 0x000fe20000000800 */
[----:B------:R-:W-:Y:S01]  /*58c0*/  @!PT LDS RZ, [RZ] ;  /* 0x00000000fffff984 */ /* 0x000fe20000000800 */
[----:B------:R4:W-:Y:S06]  /*58d0*/  MEMBAR.ALL.CTA ;  /* 0x0000000000007992 */ /* 0x0009ec0000008000 */
[----:B----4-:R-:W4:Y:S02]  /*58e0*/  FENCE.VIEW.ASYNC.S ;  /* 0x00000000000073c6 */ /* 0x010f240000000000 */
[----:B----4-:R-:W-:Y:S01]  /*58f0*/  SYNCS.ARRIVE.TRANS64.RED.A1T0 RZ, [UR4], RZ ;  /* 0x000000ffffff79a7 */ /* 0x010fe20008100404 */
.L_x_80:
[----:B--2---:R-:W-:Y:S05]  /*5900*/  @P4 BRA `(.L_x_83) ;  /* 0x0000000000084947 */ /* 0x004fea0003800000 */
[----:B------:R-:W2:Y:S02]  /*5910*/  SYNCS.PHASECHK.TRANS64.TRYWAIT P0, [UR48+0x70], R8 ;  /* 0x00007008ff0075a7 */ /* 0x000ea40008001130 */
[----:B--2---:R-:W-:Y:S05]  /*5920*/  @!P0 BRA `(.L_x_84) ;  /* 0x0000003400a88947 */ /* 0x004fea0003800000 */
.L_x_83:
[----:B------:R-:W-:Y:S04]  /*5930*/  ULEA.HI UR4, UR38, UR38, URZ, 0x1 ;  /* 0x0000002626047291 */ /* 0x000fe8000f8f08ff */
[----:B------:R-:W-:Y:S02]  /*5940*/  USHF.R.U32.HI UR5, URZ, 0x1, UR4 ;  /* 0x00000001ff057899 */ /* 0x000fe40008011604 */
[----:B------:R-:W-:Y:S04]  /*5950*/  ULOP3.LUT UR4, UR4, 0xffe, URZ, 0xc0, !UPT ;  /* 0x00000ffe04047892 */ /* 0x000fe8000f8ec0ff */
[----:B------:R-:W-:Y:S01]  /*5960*/  UIADD3 UR4, UPT, UPT, -UR4, UR38, URZ ;  /* 0x0000002604047290 */ /* 0x000fe2000fffe1ff */
[----:B------:R-:W-:Y:S04]  /*5970*/  IMAD.U32 R5, RZ, RZ, UR5 ;  /* 0x00000005ff057e24 */ /* 0x000fe8000f8e00ff */
[----:B-1----:R-:W-:Y:S01]  /*5980*/  IMAD R3, R5, 0xb0, R2 ;  /* 0x000000b005037824 */ /* 0x002fe200078e0202 */
[----:B------:R-:W-:Y:S05]  /*5990*/  MOV R108, UR4 ;  /* 0x00000004006c7c02 */ /* 0x000fea0008000f00 */
[----:B------:R-:W-:Y:S05]  /*59a0*/  IMAD R108, R108, 0x100000, R3 ;  /* 0x001000006c6c7824 */ /* 0x000fea00078e0203 */
[----:B------:R-:W-:Y:S04]  /*59b0*/  SHF.R.U32.HI R0, RZ, 0x15, R108 ;  /* 0x00000015ff007819 */ /* 0x000fe8000001166c */
[----:B------:R-:W-:Y:S11]  /*59c0*/  LOP3.LUT P0, RZ, R0, 0x3, R207, 0x48, !PT ;  /* 0x0000000300ff7812 */ /* 0x000ff600078048cf */
[----:B------:R-:W-:Y:S02]  /*59d0*/  @!UPT UIADD3 URZ, UPT, UPT, URZ, URZ, URZ ;  /* 0x000000fffffff290 */ /* 0x000fe4000fffe0ff */
[----:B------:R-:W-:Y:S05]  /*59e0*/  @!P0 BRA `(.L_x_85) ;  /* 0x0000000000408947 */ /* 0x000fea0003800000 */
[----:B------:R-:W1:Y:S01]  /*59f0*/  LDCU.64 UR8, c[0x4][0x68] ;  /* 0x01000d00ff0877ac */ /* 0x000e620008000a00 */
[----:B------:R-:W-:Y:S01]  /*5a00*/  MOV R15, 0x0 ;  /* 0x00000000000f7802 */ /* 0x000fe20000000f00 */
[----:B------:R-:W-:Y:S02]  /*5a10*/  HFMA2 R12, -RZ, RZ, 0, 5.9604644775390625e-08 ;  /* 0x00000001ff0c7431 */ /* 0x000fe400000001ff */
[----:B------:R-:W-:Y:S02]  /*5a20*/  IMAD.MOV.U32 R8, RZ, RZ, 0x192 ;  /* 0x00000192ff087424 */ /* 0x000fe400078e00ff */
[----:B------:R-:W-:Y:S01]  /*5a30*/  IMAD.MOV.U32 R13, RZ, RZ, RZ ;  /* 0x000000ffff0d7224 */ /* 0x000fe200078e00ff */
[----:B------:R-:W2:Y:S01]  /*5a40*/  LDCU.64 UR6, c[0x4][0x70] ;  /* 0x01000e00ff0677ac */ /* 0x000ea20008000a00 */
[----:B------:R-:W3:Y:S01]  /*5a50*/  LDC.64 R14, c[0x4][R15] ;  /* 0x010000000f0e7b82 */ /* 0x000ee20000000a00 */
[----:B------:R-:W4:Y:S01]  /*5a60*/  LDCU.64 UR4, c[0x4][0x8] ;  /* 0x01000100ff0477ac */ /* 0x000f220008000a00 */
[----:B-1----:R-:W-:Y:S01]  /*5a70*/  MOV R5, UR9 ;  /* 0x0000000900057c02 */ /* 0x002fe20008000f00 */
[----:B------:R-:W-:Y:S01]  /*5a80*/  IMAD.U32 R4, RZ, RZ, UR8 ;  /* 0x00000008ff047e24 */ /* 0x000fe2000f8e00ff */
[----:B--2---:R-:W-:Y:S01]  /*5a90*/  MOV R7, UR7 ;  /* 0x0000000700077c02 */ /* 0x004fe20008000f00 */
[----:B------:R-:W-:Y:S01]  /*5aa0*/  IMAD.U32 R6, RZ, RZ, UR6 ;  /* 0x00000006ff067e24 */ /* 0x000fe2000f8e00ff */
[----:B----4-:R-:W-:Y:S01]  /*5ab0*/  MOV R11, UR5 ;  /* 0x00000005000b7c02 */ /* 0x010fe20008000f00 */
[----:B------:R-:W-:Y:S02]  /*5ac0*/  IMAD.U32 R10, RZ, RZ, UR4 ;  /* 0x00000004ff0a7e24 */ /* 0x000fe4000f8e00ff */
[----:B------:R-:W-:Y:S07]  /*5ad0*/  LEPC R20, `(.L_x_85) ;  /* 0x000000001014794e */ /* 0x000fee0000000000 */
[----:B---3-5:R-:W-:Y:S05]  /*5ae0*/  CALL.ABS.NOINC R14 ;  /* 0x000000000e007343 */ /* 0x028fea0003c00000 */
.L_x_85:
[----:B------:R-:W-:Y:S05]  /*5af0*/  WARPSYNC.ALL ;  /* 0x0000000000007948 */ /* 0x000fea0003800000 */
[C---:B------:R-:W-:Y:S01]  /*5b00*/  R2UR UR4, R108.reuse ;  /* 0x000000006c0472ca */ /* 0x040fe200000e0000 */
[----:B------:R-:W-:Y:S05]  /*5b10*/  VIADD R0, R108, 0x10 ;  /* 0x000000106c007836 */ /* 0x000fea0000000000 */
[----:B------:R-:W-:Y:S04]  /*5b20*/  SHF.R.U32.HI R0, RZ, 0x15, R0 ;  /* 0x00000015ff007819 */ /* 0x000fe80000011600 */
[----:B------:R-:W-:Y:S03]  /*5b30*/  LOP3.LUT P0, RZ, R0, 0x3, R207, 0x48, !PT ;  /* 0x0000000300ff7812 */ /* 0x000fe600078048cf */
[----:B------:R-:W1:Y:S01]  /*5b40*/  LDTM.16dp32bit_t0_t15.x8 R96, tmem[UR4] ;  /* 0x00000004006079ee */ /* 0x000e620008980000 */
[----:B------:R-:W2:Y:S09]  /*5b50*/  LDTM.16dp32bit_t16_t31.x8 R96, tmem[UR4+0x8] ;  /* 0x00000804006079ee */ /* 0x000eb200089a0000 */
[----:B--2---:R-:W-:Y:S05]  /*5b60*/  @!P0 BRA `(.L_x_86) ;  /* 0x0000000000408947 */ /* 0x004fea0003800000 */
[----:B------:R-:W2:Y:S01]  /*5b70*/  LDCU.64 UR8, c[0x4][0x68] ;  /* 0x01000d00ff0877ac */ /* 0x000ea20008000a00 */
[----:B------:R-:W-:Y:S01]  /*5b80*/  MOV R15, 0x0 ;  /* 0x00000000000f7802 */ /* 0x000fe20000000f00 */
[----:B------:R-:W-:Y:S02]  /*5b90*/  HFMA2 R12, -RZ, RZ, 0, 5.9604644775390625e-08 ;  /* 0x00000001ff0c7431 */ /* 0x000fe400000001ff */
[----:B------:R-:W-:Y:S02]  /*5ba0*/  IMAD.MOV.U32 R8, RZ, RZ, 0x192 ;  /* 0x00000192ff087424 */ /* 0x000fe400078e00ff */
[----:B------:R-:W-:Y:S01]  /*5bb0*/  IMAD.MOV.U32 R13, RZ, RZ, RZ ;  /* 0x000000ffff0d7224 */ /* 0x000fe200078e00ff */
[----:B------:R-:W3:Y:S01]  /*5bc0*/  LDCU.64 UR6, c[0x4][0x70] ;  /* 0x01000e00ff0677ac */ /* 0x000ee20008000a00 */
[----:B------:R-:W1:Y:S01]  /*5bd0*/  LDC.64 R14, c[0x4][R15] ;  /* 0x010000000f0e7b82 */ /* 0x000e620000000a00 */
[----:B------:R-:W4:Y:S01]  /*5be0*/  LDCU.64 UR4, c[0x4][0x8] ;  /* 0x01000100ff0477ac */ /* 0x000f220008000a00 */
[----:B--2---:R-:W-:Y:S01]  /*5bf0*/  MOV R5, UR9 ;  /* 0x0000000900057c02 */ /* 0x004fe20008000f00 */
[----:B------:R-:W-:Y:S01]  /*5c00*/  IMAD.U32 R4, RZ, RZ, UR8 ;  /* 0x00000008ff047e24 */ /* 0x000fe2000f8e00ff */
[----:B---3--:R-:W-:Y:S01]  /*5c10*/  MOV R7, UR7 ;  /* 0x0000000700077c02 */ /* 0x008fe20008000f00 */
[----:B------:R-:W-:Y:S01]  /*5c20*/  IMAD.U32 R6, RZ, RZ, UR6 ;  /* 0x00000006ff067e24 */ /* 0x000fe2000f8e00ff */
[----:B----4-:R-:W-:Y:S01]  /*5c30*/  MOV R11, UR5 ;  /* 0x00000005000b7c02 */ /* 0x010fe20008000f00 */
[----:B------:R-:W-:Y:S02]  /*5c40*/  IMAD.U32 R10, RZ, RZ, UR4 ;  /* 0x00000004ff0a7e24 */ /* 0x000fe4000f8e00ff */
[----:B------:R-:W-:Y:S07]  /*5c50*/  LEPC R20, `(.L_x_86) ;  /* 0x000000001014794e */ /* 0x000fee0000000000 */
[----:B-1---5:R-:W-:Y:S05]  /*5c60*/  CALL.ABS.NOINC R14 ;  /* 0x000000000e007343 */ /* 0x022fea0003c00000 */
.L_x_86:
[----:B------:R-:W-:Y:S05]  /*5c70*/  WARPSYNC.ALL ;  /* 0x0000000000007948 */ /* 0x000fea0003800000 */
[C---:B------:R-:W-:Y:S01]  /*5c80*/  R2UR UR4, R108.reuse ;  /* 0x000000006c0472ca */ /* 0x040fe200000e0000 */
[----:B------:R-:W-:Y:S05]  /*5c90*/  VIADD R0, R108, 0x20 ;  /* 0x000000206c007836 */ /* 0x000fea0000000000 */
[----:B------:R-:W-:Y:S04]  /*5ca0*/  SHF.R.U32.HI R0, RZ, 0x15, R0 ;  /* 0x00000015ff007819 */ /* 0x000fe80000011600 */
[----:B------:R-:W-:Y:S03]  /*5cb0*/  LOP3.LUT P0, RZ, R0, 0x3, R207, 0x48, !PT ;  /* 0x0000000300ff7812 */ /* 0x000fe600078048cf */
[----:B------:R-:W2:Y:S01]  /*5cc0*/  LDTM.16dp32bit_t0_t15.x8 R88, tmem[UR4+0x10] ;  /* 0x00001004005879ee */ /* 0x000ea20008980000 */
[----:B------:R-:W1:Y:S09]  /*5cd0*/  LDTM.16dp32bit_t16_t31.x8 R88, tmem[UR4+0x18] ;  /* 0x00001804005879ee */ /* 0x000e7200089a0000 */
[----:B-1----:R-:W-:Y:S05]  /*5ce0*/  @!P0 BRA `(.L_x_87) ;  /* 0x0000000000408947 */ /* 0x002fea0003800000 */
[----:B------:R-:W1:Y:S01]  /*5cf0*/  LDCU.64 UR8, c[0x4][0x68] ;  /* 0x01000d00ff0877ac */ /* 0x000e620008000a00 */
[----:B------:R-:W-:Y:S01]  /*5d00*/  MOV R15, 0x0 ;  /* 0x00000000000f7802 */ /* 0x000fe20000000f00 */
[----:B------:R-:W-:Y:S02]  /*5d10*/  HFMA2 R12, -RZ, RZ, 0, 5.9604644775390625e-08 ;  /* 0x00000001ff0c7431 */ /* 0x000fe400000001ff */
[----:B------:R-:W-:Y:S02]  /*5d20*/  IMAD.MOV.U32 R8, RZ, RZ, 0x192 ;  /* 0x00000192ff087424 */ /* 0x000fe400078e00ff */
[----:B------:R-:W-:Y:S01]  /*5d30*/  IMAD.MOV.U32 R13, RZ, RZ, RZ ;  /* 0x000000ffff0d7224 */ /* 0x000fe200078e00ff */
[----:B------:R-:W3:Y:S01]  /*5d40*/  LDCU.64 UR6, c[0x4][0x70] ;  /* 0x01000e00ff0677ac */ /* 0x000ee20008000a00 */
[----:B------:R-:W2:Y:S01]  /*5d50*/  LDC.64 R14, c[0x4][R15] ;  /* 0x010000000f0e7b82 */ /* 0x000ea20000000a00 */
[----:B------:R-:W4:Y:S01]  /*5d60*/  LDCU.64 UR4, c[0x4][0x8] ;  /* 0x01000100ff0477ac */ /* 0x000f220008000a00 */
[----:B-1----:R-:W-:Y:S01]  /*5d70*/  MOV R5, UR9 ;  /* 0x0000000900057c02 */ /* 0x002fe20008000f00 */
[----:B------:R-:W-:Y:S01]  /*5d80*/  IMAD.U32 R4, RZ, RZ, UR8 ;  /* 0x00000008ff047e24 */ /* 0x000fe2000f8e00ff */
[----:B---3--:R-:W-:Y:S01]  /*5d90*/  MOV R7, UR7 ;  /* 0x0000000700077c02 */ /* 0x008fe20008000f00 */
[----:B------:R-:W-:Y:S01]  /*5da0*/  IMAD.U32 R6, RZ, RZ, UR6 ;  /* 0x00000006ff067e24 */ /* 0x000fe2000f8e00ff */
[----:B----4-:R-:W-:Y:S01]  /*5db0*/  MOV R11, UR5 ;  /* 0x00000005000b7c02 */ /* 0x010fe20008000f00 */
[----:B------:R-:W-:Y:S02]  /*5dc0*/  IMAD.U32 R10, RZ, RZ, UR4 ;  /* 0x00000004ff0a7e24 */ /* 0x000fe4000f8e00ff */
[----:B------:R-:W-:Y:S07]  /*5dd0*/  LEPC R20, `(.L_x_87) ;  /* 0x000000001014794e */ /* 0x000fee0000000000 */
[----:B--2--5:R-:W-:Y:S05]  /*5de0*/  CALL.ABS.NOINC R14 ;  /* 0x000000000e007343 */ /* 0x024fea0003c00000 */
.L_x_87:
[----:B------:R-:W-:Y:S05]  /*5df0*/  WARPSYNC.ALL ;  /* 0x0000000000007948 */ /* 0x000fea0003800000 */
[C---:B------:R-:W-:Y:S01]  /*5e00*/  R2UR UR4, R108.reuse ;  /* 0x000000006c0472ca */ /* 0x040fe200000e0000 */
[----:B------:R-:W-:Y:S05]  /*5e10*/  VIADD R0, R108, 0x30 ;  /* 0x000000306c007836 */ /* 0x000fea0000000000 */
[----:B------:R-:W-:Y:S04]  /*5e20*/  SHF.R.U32.HI R0, RZ, 0x15, R0 ;  /* 0x00000015ff007819 */ /* 0x000fe80000011600 */
[----:B------:R-:W-:Y:S03]  /*5e30*/  LOP3.LUT P0, RZ, R0, 0x3, R207, 0x48, !PT ;  /* 0x0000000300ff7812 */ /* 0x000fe600078048cf */
[----:B------:R-:W1:Y:S01]  /*5e40*/  LDTM.16dp32bit_t0_t15.x8 R80, tmem[UR4+0x20] ;  /* 0x00002004005079ee */ /* 0x000e620008980000 */
[----:B------:R-:W1:Y:S09]  /*5e50*/  LDTM.16dp32bit_t16_t31.x8 R80, tmem[UR4+0x28] ;  /* 0x00002804005079ee */ /* 0x000e7200089a0000 */
[----:B-1----:R-:W-:Y:S05]  /*5e60*/  @!P0 BRA `(.L_x_88) ;  /* 0x0000000000408947 */ /* 0x002fea0003800000 */
        /* <DEDUP_REMOVED lines=16> */
.L_x_88:
        /* <DEDUP_REMOVED lines=24> */
.L_x_89:
        /* <DEDUP_REMOVED lines=24> */
.L_x_90:
        /* <DEDUP_REMOVED lines=24> */
.L_x_91:
        /* <DEDUP_REMOVED lines=24> */
.L_x_92:
        /* <DEDUP_REMOVED lines=24> */
.L_x_93:
        /* <DEDUP_REMOVED lines=24> */
.L_x_94:
        /* <DEDUP_REMOVED lines=24> */
.L_x_95:
[----:B------:R-:W-:Y:S01]  /*69f0*/  ISETP.NE.AND P0, PT, R212, RZ, PT ;  /* 0x000000ffd400720c */ /* 0x000fe20003f05270 */
[----:B------:R-:W-:Y:S05]  /*6a00*/  WARPSYNC.ALL ;  /* 0x0000000000007948 */ /* 0x000fea0003800000 */
[----:B----45:R-:W-:Y:S01]  /*6a10*/  IMAD R96, R106, R96, RZ ;  /* 0x000000606a607224 */ /* 0x030fe200078e02ff */
[----:B------:R-:W-:Y:S01]  /*6a20*/  R2UR UR4, R108 ;  /* 0x000000006c0472ca */ /* 0x000fe200000e0000 */
[----:B------:R-:W-:Y:S01]  /*6a30*/  UIADD3 UR5, UPT, UPT, UR48, 0x90, URZ ;  /* 0x0000009030057890 */ /* 0x000fe2000fffe0ff */
[----:B------:R-:W-:Y:S01]  /*6a40*/  SHF.L.U32 R0, R114, 0x10, RZ ;  /* 0x0000001072007819 */ /* 0x000fe200000006ff */
[----:B------:R-:W-:Y:S01]  /*6a50*/  IMAD R97, R106, R97, RZ ;  /* 0x000000616a617224 */ /* 0x000fe200078e02ff */
[----:B------:R-:W-:Y:S01]  /*6a60*/  PRMT R3, R114, 0x8880, RZ ;  /* 0x0000888072037816 */ /* 0x000fe200000000ff */
[----:B------:R-:W-:Y:S01]  /*6a70*/  IMAD R98, R106, R98, RZ ;  /* 0x000000626a627224 */ /* 0x000fe200078e02ff */
[----:B------:R-:W-:Y:S01]  /*6a80*/  SHF.L.U32 R13, R114, 0x8, RZ ;  /* 0x00000008720d7819 */ /* 0x000fe200000006ff */
[C---:B------:R-:W-:Y:S01]  /*6a90*/  IMAD R99, R106.reuse, R99, RZ ;  /* 0x000000636a637224 */ /* 0x040fe200078e02ff */
[----:B------:R-:W-:Y:S01]  /*6aa0*/  SHF.R.S32.HI R0, RZ, 0x18, R0 ;  /* 0x00000018ff007819 */ /* 0x000fe20000011400 */
[----:B------:R-:W-:Y:S01]  /*6ab0*/  IMAD R96, R3, UR39, R96 ;  /* 0x0000002703607c24 */ /* 0x000fe2000f8e0260 */
[C---:B------:R-:W-:Y:S01]  /*6ac0*/  PRMT R191, R115.reuse, 0x8880, RZ ;  /* 0x0000888073bf7816 */ /* 0x040fe200000000ff */
[----:B------:R-:W-:Y:S01]  /*6ad0*/  IMAD R100, R106, R100, RZ ;  /* 0x000000646a647224 */ /* 0x000fe200078e02ff */
[----:B------:R-:W-:Y:S01]  /*6ae0*/  SHF.R.S32.HI R13, RZ, 0x18, R13 ;  /* 0x00000018ff0d7819 */ /* 0x000fe2000001140d */
[----:B------:R-:W-:Y:S01]  /*6af0*/  IMAD R97, R0, UR39, R97 ;  /* 0x0000002700617c24 */ /* 0x000fe2000f8e0261 */
[----:B------:R-:W-:Y:S01]  /*6b00*/  SHF.R.S32.HI R12, RZ, 0x18, R114 ;  /* 0x00000018ff0c7819 */ /* 0x000fe20000011472 */
[----:B------:R-:W-:Y:S01]  /*6b10*/  IMAD R101, R106, R101, RZ ;  /* 0x000000656a657224 */ /* 0x000fe200078e02ff */
[----:B------:R-:W-:Y:S01]  /*6b20*/  SHF.L.U32 R188, R115, 0x10, RZ ;  /* 0x0000001073bc7819 */ /* 0x000fe200000006ff */
[----:B------:R-:W-:Y:S01]  /*6b30*/  IMAD R98, R13, UR39, R98 ;  /* 0x000000270d627c24 */ /* 0x000fe2000f8e0262 */
[----:B------:R-:W-:Y:S01]  /*6b40*/  SHF.L.U32 R187, R115, 0x8, RZ ;  /* 0x0000000873bb7819 */ /* 0x000fe200000006ff */
[----:B------:R-:W-:Y:S01]  /*6b50*/  IMAD R99, R12, UR39, R99 ;  /* 0x000000270c637c24 */ /* 0x000fe2000f8e0263 */
[----:B------:R-:W-:Y:S01]  /*6b60*/  MOV R3, R191 ;  /* 0x000000bf00037202 */ /* 0x000fe20000000f00 */
[C---:B------:R-:W-:Y:S01]  /*6b70*/  IMAD R102, R106.reuse, R102, RZ ;  /* 0x000000666a667224 */ /* 0x040fe200078e02ff */
[----:B------:R-:W-:Y:S01]  /*6b80*/  SHF.R.S32.HI R0, RZ, 0x18, R188 ;  /* 0x00000018ff007819 */ /* 0x000fe200000114bc */
[----:B------:R-:W-:Y:S01]  /*6b90*/  IMAD R103, R106, R103, RZ ;  /* 0x000000676a677224 */ /* 0x000fe200078e02ff */
[C---:B------:R-:W-:Y:S01]  /*6ba0*/  PRMT R190, R110.reuse, 0x8880, RZ ;  /* 0x000088806ebe7816 */ /* 0x040fe200000000ff */
[----:B------:R-:W-:Y:S01]  /*6bb0*/  IMAD R100, R3, UR39, R100 ;  /* 0x0000002703647c24 */ /* 0x000fe2000f8e0264 */
[----:B------:R-:W-:Y:S01]  /*6bc0*/  SHF.R.S32.HI R13, RZ, 0x18, R187 ;  /* 0x00000018ff0d7819 */ /* 0x000fe200000114bb */
[----:B------:R-:W-:Y:S01]  /*6bd0*/  IMAD.U32 R189, R110, 0x10000, RZ ;  /* 0x000100006ebd7824 */ /* 0x000fe200078e00ff */
[----:B------:R-:W-:Y:S01]  /*6be0*/  SHF.R.S32.HI R14, RZ, 0x18, R115 ;  /* 0x00000018ff0e7819 */ /* 0x000fe20000011473 */
[----:B------:R-:W-:Y:S01]  /*6bf0*/  IMAD R101, R0, UR39, R101 ;  /* 0x0000002700657c24 */ /* 0x000fe2000f8e0265 */
[----:B------:R-:W-:Y:S01]  /*6c00*/  MOV R3, R190 ;  /* 0x000000be00037202 */ /* 0x000fe20000000f00 */
[----:B--2---:R-:W-:Y:S01]  /*6c10*/  IMAD R88, R106, R88, RZ ;  /* 0x000000586a587224 */ /* 0x004fe200078e02ff */
[----:B------:R-:W-:Y:S01]  /*6c20*/  SHF.L.U32 R186, R110, 0x8, RZ ;  /* 0x000000086eba7819 */ /* 0x000fe200000006ff */
[----:B------:R-:W-:Y:S01]  /*6c30*/  IMAD R102, R13, UR39, R102 ;  /* 0x000000270d667c24 */ /* 0x000fe2000f8e0266 */
[----:B------:R-:W-:Y:S01]  /*6c40*/  SHF.R.S32.HI R0, RZ, 0x18, R189 ;  /* 0x00000018ff007819 */ /* 0x000fe200000114bd */
[----:B------:R-:W-:Y:S01]  /*6c50*/  IMAD R103, R14, UR39, R103 ;  /* 0x000000270e677c24 */ /* 0x000fe2000f8e0267 */
[----:B------:R-:W-:Y:S01]  /*6c60*/  PRMT R185, R111, 0x8880, RZ ;  /* 0x000088806fb97816 */ /* 0x000fe200000000ff */
[C---:B------:R-:W-:Y:S01]  /*6c70*/  IMAD R89, R106.reuse, R89, RZ ;  /* 0x000000596a597224 */ /* 0x040fe200078e02ff */
[----:B------:R-:W-:Y:S01]  /*6c80*/  SHF.R.S32.HI R20, RZ, 0x18, R110 ;  /* 0x00000018ff147819 */ /* 0x000fe2000001146e */
[----:B------:R-:W-:Y:S01]  /*6c90*/  IMAD R88, R3, UR39, R88 ;  /* 0x0000002703587c24 */ /* 0x000fe2000f8e0258 */
[----:B------:R-:W-:Y:S01]  /*6ca0*/  SHF.R.S32.HI R3, RZ, 0x18, R186 ;  /* 0x00000018ff037819 */ /* 0x000fe200000114ba */
[C---:B------:R-:W-:Y:S01]  /*6cb0*/  IMAD R90, R106.reuse, R90, RZ ;  /* 0x0000005a6a5a7224 */ /* 0x040fe200078e02ff */
[C---:B------:R-:W-:Y:S01]  /*6cc0*/  SHF.L.U32 R183, R111.reuse, 0x10, RZ ;  /* 0x000000106fb77819 */ /* 0x040fe200000006ff */
[----:B------:R-:W-:Y:S01]  /*6cd0*/  IMAD R91, R106, R91, RZ ;  /* 0x0000005b6a5b7224 */ /* 0x000fe200078e02ff */
[----:B------:R-:W-:Y:S01]  /*6ce0*/  SHF.L.U32 R15, R111, 0x8, RZ ;  /* 0x000000086f0f7819 */ /* 0x000fe200000006ff */
[----:B------:R-:W-:Y:S01]  /*6cf0*/  IMAD R89, R0, UR39, R89 ;  /* 0x0000002700597c24 */ /* 0x000fe2000f8e0259 */
[----:B------:R-:W-:Y:S01]  /*6d00*/  MOV R13, R185 ;  /* 0x000000b9000d7202 */ /* 0x000fe20000000f00 */
[----:B------:R-:W-:Y:S01]  /*6d10*/  IMAD R92, R106, R92, RZ ;  /* 0x0000005c6a5c7224 */ /* 0x000fe200078e02ff */
[----:B------:R-:W-:Y:S01]  /*6d20*/  SHF.R.S32.HI R0, RZ, 0x18, R183 ;  /* 0x00000018ff007819 */ /* 0x000fe200000114b7 */
[----:B------:R-:W-:Y:S01]  /*6d30*/  IMAD R90, R3, UR39, R90 ;  /* 0x00000027035a7c24 */ /* 0x000fe2000f8e025a */
[----:B------:R-:W-:Y:S01]  /*6d40*/  PRMT R184, R112, 0x8880, RZ ;  /* 0x0000888070b87816 */ /* 0x000fe200000000ff */
[----:B------:R-:W-:Y:S01]  /*6d50*/  IMAD R93, R106, R93, RZ ;  /* 0x0000005d6a5d7224 */ /* 0x000fe200078e02ff */
[----:B------:R-:W-:Y:S01]  /*6d60*/  SHF.R.S32.HI R15, RZ, 0x18, R15 ;  /* 0x00000018ff0f7819 */ /* 0x000fe2000001140f */
[----:B------:R-:W-:Y:S01]  /*6d70*/  IMAD R91, R20, UR39, R91 ;  /* 0x00000027145b7c24 */ /* 0x000fe2000f8e025b */
[----:B------:R-:W-:Y:S01]  /*6d80*/  SHF.R.S32.HI R110, RZ, 0x18, R111 ;  /* 0x00000018ff6e7819 */ /* 0x000fe2000001146f */
[----:B------:R-:W-:Y:S01]  /*6d90*/  IMAD R94, R106, R94, RZ ;  /* 0x0000005e6a5e7224 */ /* 0x000fe200078e02ff */
[----:B------:R-:W-:Y:S01]  /*6da0*/  SHF.L.U32 R182, R112, 0x10, RZ ;  /* 0x0000001070b67819 */ /* 0x000fe200000006ff */
[----:B------:R-:W-:Y:S01]  /*6db0*/  IMAD R92, R13, UR39, R92 ;  /* 0x000000270d5c7c24 */ /* 0x000fe2000f8e025c */
[C---:B------:R-:W-:Y:S01]  /*6dc0*/  PRMT R180, R113.reuse, 0x8880, RZ ;  /* 0x0000888071b47816 */ /* 0x040fe200000000ff */
[----:B------:R-:W-:Y:S01]  /*6dd0*/  IMAD R95, R106, R95, RZ ;  /* 0x0000005f6a5f7224 */ /* 0x000fe200078e02ff */
[C---:B------:R-:W-:Y:S01]  /*6de0*/  SHF.L.U32 R178, R113.reuse, 0x10, RZ ;  /* 0x0000001071b27819 */ /* 0x040fe200000006ff */
[----:B------:R-:W-:Y:S01]  /*6df0*/  IMAD R93, R0, UR39, R93 ;  /* 0x00000027005d7c24 */ /* 0x000fe2000f8e025d */
[----:B------:R-:W-:Y:S01]  /*6e00*/  SHF.R.S32.HI R0, RZ, 0x18, R182 ;  /* 0x00000018ff007819 */ /* 0x000fe200000114b6 */
[----:B------:R-:W-:Y:S01]  /*6e10*/  IMAD R80, R106, R80, RZ ;  /* 0x000000506a507224 */ /* 0x000fe200078e02ff */
[----:B------:R-:W-:Y:S01]  /*6e20*/  SHF.L.U32 R176, R113, 0x8, RZ ;  /* 0x0000000871b07819 */ /* 0x000fe200000006ff */
[----:B------:R-:W-:Y:S01]  /*6e30*/  IMAD.SHL.U32 R181, R112, 0x100, RZ ;  /* 0x0000010070b57824 */ /* 0x000fe200078e00ff */
[----:B------:R-:W-:Y:S01]  /*6e40*/  SHF.R.S32.HI R112, RZ, 0x18, R112 ;  /* 0x00000018ff707819 */ /* 0x000fe20000011470 */
[----:B------:R-:W-:Y:S01]  /*6e50*/  IMAD R94, R15, UR39, R94 ;  /* 0x000000270f5e7c24 */ /* 0x000fe2000f8e025e */
[----:B------:R-:W-:Y:S01]  /*6e60*/  MOV R13, R180 ;  /* 0x000000b4000d7202 */ /* 0x000fe20000000f00 */
[----:B------:R-:W-:Y:S01]  /*6e70*/  IMAD.MOV.U32 R3, RZ, RZ, R184 ;  /* 0x000000ffff037224 */ /* 0x000fe200078e00b8 */
[----:B------:R-:W-:Y:S01]  /*6e80*/  PRMT R179, R116, 0x8880, RZ ;  /* 0x0000888074b37816 */ /* 0x000fe200000000ff */
[----:B------:R-:W-:Y:S01]  /*6e90*/  IMAD R95, R110, UR39, R95 ;  /* 0x000000276e5f7c24 */ /* 0x000fe2000f8e025f */
[----:B------:R-:W-:Y:S01]  /*6ea0*/  SHF.R.S32.HI R15, RZ, 0x18, R176 ;  /* 0x00000018ff0f7819 */ /* 0x000fe200000114b0 */
[C---:B------:R-:W-:Y:S01]  /*6eb0*/  IMAD R81, R106.reuse, R81, RZ ;  /* 0x000000516a517224 */ /* 0x040fe200078e02ff */
[----:B------:R-:W-:Y:S01]  /*6ec0*/  SHF.R.S32.HI R114, RZ, 0x18, R113 ;  /* 0x00000018ff727819 */ /* 0x000fe20000011471 */
[----:B------:R-:W-:Y:S01]  /*6ed0*/  IMAD R80, R3, UR39, R80 ;  /* 0x0000002703507c24 */ /* 0x000fe2000f8e0250 */
[----:B------:R-:W-:Y:S01]  /*6ee0*/  SHF.R.S32.HI R3, RZ, 0x18, R181 ;  /* 0x00000018ff037819 */ /* 0x000fe200000114b5 */
[----:B------:R-:W-:Y:S01]  /*6ef0*/  IMAD R82, R106, R82, RZ ;  /* 0x000000526a527224 */ /* 0x000fe200078e02ff */
[----:B------:R-:W-:Y:S01]  /*6f00*/  SHF.L.U32 R177, R116, 0x10, RZ ;  /* 0x0000001074b17819 */ /* 0x000fe200000006ff */
[----:B------:R-:W-:Y:S01]  /*6f10*/  IMAD R83, R106, R83, RZ ;  /* 0x000000536a537224 */ /* 0x000fe200078e02ff */
[----:B------:R-:W-:Y:S01]  /*6f20*/  SHF.L.U32 R175, R116, 0x8, RZ ;  /* 0x0000000874af7819 */ /* 0x000fe200000006ff */
[----:B------:R-:W-:Y:S01]  /*6f30*/  IMAD R81, R0, UR39, R81 ;  /* 0x0000002700517c24 */ /* 0x000fe2000f8e0251 */
[----:B------:R-:W-:Y:S01]  /*6f40*/  SHF.R.S32.HI R0, RZ, 0x18, R178 ;  /* 0x00000018ff007819 */ /* 0x000fe200000114b2 */
[C---:B------:R-:W-:Y:S01]  /*6f50*/  IMAD R84, R106.reuse, R84, RZ ;  /* 0x000000546a547224 */ /* 0x040fe200078e02ff */
[----:B------:R-:W-:Y:S01]  /*6f60*/  PRMT R174, R117, 0x8880, RZ ;  /* 0x0000888075ae7816 */ /* 0x000fe200000000ff */
[----:B------:R-:W-:Y:S01]  /*6f70*/  IMAD R82, R3, UR39, R82 ;  /* 0x0000002703527c24 */ /* 0x000fe2000f8e0252 */
[----:B------:R-:W-:Y:S01]  /*6f80*/  MOV R3, R179 ;  /* 0x000000b300037202 */ /* 0x000fe20000000f00 */
[----:B------:R-:W-:Y:S01]  /*6f90*/  IMAD R85, R106, R85, RZ ;  /* 0x000000556a557224 */ /* 0x000fe200078e02ff */
[----:B------:R-:W-:Y:S01]  /*6fa0*/  SHF.R.S32.HI R116, RZ, 0x18, R116 ;  /* 0x00000018ff747819 */ /* 0x000fe20000011474 */
[----:B------:R-:W-:Y:S01]  /*6fb0*/  IMAD R83, R112, UR39, R83 ;  /* 0x0000002770537c24 */ /* 0x000fe2000f8e0253 */
[----:B------:R-:W-:Y:S01]  /*6fc0*/  SHF.L.U32 R170, R117, 0x8, RZ ;  /* 0x0000000875aa7819 */ /* 0x000fe200000006ff */
[----:B------:R-:W-:Y:S01]  /*6fd0*/  IMAD R86, R106, R86, RZ ;  /* 0x000000566a567224 */ /* 0x000fe200078e02ff */
[----:B------:R-:W-:Y:S01]  /*6fe0*/  PRMT R173, R120, 0x8880, RZ ;  /* 0x0000888078ad7816 */ /* 0x000fe200000000ff */
[----:B------:R-:W-:Y:S01]  /*6ff0*/  IMAD R84, R13, UR39, R84 ;  /* 0x000000270d547c24 */ /* 0x000fe2000f8e0254 */
[----:B------:R-:W-:Y:S01]  /*7000*/  MOV R13, R174 ;  /* 0x000000ae000d7202 */ /* 0x000fe20000000f00 */
[----:B------:R-:W-:Y:S01]  /*7010*/  IMAD R87, R106, R87, RZ ;  /* 0x000000576a577224 */ /* 0x000fe200078e02ff */
[----:B------:R-:W-:Y:S01]  /*7020*/  SHF.R.S32.HI R118, RZ, 0x18, R117 ;  /* 0x00000018ff767819 */ /* 0x000fe20000011475 */
[----:B------:R-:W-:Y:S01]  /*7030*/  IMAD R85, R0, UR39, R85 ;  /* 0x0000002700557c24 */ /* 0x000fe2000f8e0255 */
[----:B------:R-:W-:Y:S01]  /*7040*/  SHF.R.S32.HI R0, RZ, 0x18, R177 ;  /* 0x00000018ff007819 */ /* 0x000fe200000114b1 */
[----:B------:R-:W-:Y:S01]  /*7050*/  IMAD R72, R106, R72, RZ ;  /* 0x000000486a487224 */ /* 0x000fe200078e02ff */
[----:B------:R-:W-:Y:S01]  /*7060*/  SHF.L.U32 R171, R120, 0x10, RZ ;  /* 0x0000001078ab7819 */ /* 0x000fe200000006ff */
[----:B------:R-:W-:Y:S01]  /*7070*/  IMAD R86, R15, UR39, R86 ;  /* 0x000000270f567c24 */ /* 0x000fe2000f8e0256 */
[----:B------:R-:W-:Y:S01]  /*7080*/  SHF.R.S32.HI R15, RZ, 0x18, R170 ;  /* 0x00000018ff0f7819 */ /* 0x000fe200000114aa */
[----:B------:R-:W-:Y:S01]  /*7090*/  IMAD R87, R114, UR39, R87 ;  /* 0x0000002772577c24 */ /* 0x000fe2000f8e0257 */
[----:B------:R-:W-:Y:S01]  /*70a0*/  SHF.L.U32 R169, R120, 0x8, RZ ;  /* 0x0000000878a97819 */ /* 0x000fe200000006ff */
[C---:B------:R-:W-:Y:S01]  /*70b0*/  IMAD R73, R106.reuse, R73, RZ ;  /* 0x000000496a497224 */ /* 0x040fe200078e02ff */
[----:B------:R-:W-:Y:S01]  /*70c0*/  PRMT R168, R121, 0x8880, RZ ;  /* 0x0000888079a87816 */ /* 0x000fe200000000ff */
[----:B------:R-:W-:Y:S01]  /*70d0*/  IMAD R72, R3, UR39, R72 ;  /* 0x0000002703487c24 */ /* 0x000fe2000f8e0248 */
[----:B------:R-:W-:Y:S01]  /*70e0*/  SHF.R.S32.HI R3, RZ, 0x18, R175 ;  /* 0x00000018ff037819 */ /* 0x000fe200000114af */
[C---:B------:R-:W-:Y:S01]  /*70f0*/  IMAD R74, R106.reuse, R74, RZ ;  /* 0x0000004a6a4a7224 */ /* 0x040fe200078e02ff */
[----:B------:R-:W-:Y:S01]  /*7100*/  SHF.R.S32.HI R120, RZ, 0x18, R120 ;  /* 0x00000018ff787819 */ /* 0x000fe20000011478 */
[----:B------:R-:W-:Y:S01]  /*7110*/  IMAD.U32 R172, R117, 0x10000, RZ ;  /* 0x0001000075ac7824 */ /* 0x000fe200078e00ff */
[----:B------:R-:W-:Y:S01]  /*7120*/  SHF.L.U32 R166, R121, 0x10, RZ ;  /* 0x0000001079a67819 */ /* 0x000fe200000006ff */
[----:B------:R-:W-:Y:S01]  /*7130*/  IMAD R75, R106, R75, RZ ;  /* 0x0000004b6a4b7224 */ /* 0x000fe200078e02ff */
[----:B------:R-:W-:Y:S01]  /*7140*/  PRMT R167, R124, 0x8880, RZ ;  /* 0x000088807ca77816 */ /* 0x000fe200000000ff */
[----:B------:R-:W-:Y:S01]  /*7150*/  IMAD R73, R0, UR39, R73 ;  /* 0x0000002700497c24 */ /* 0x000fe2000f8e0249 */
[----:B------:R-:W-:Y:S01]  /*7160*/  SHF.R.S32.HI R0, RZ, 0x18, R172 ;  /* 0x00000018ff007819 */ /* 0x000fe200000114ac */
[C---:B------:R-:W-:Y:S01]  /*7170*/  IMAD R76, R106.reuse, R76, RZ ;  /* 0x0000004c6a4c7224 */ /* 0x040fe200078e02ff */
[----:B------:R-:W-:Y:S01]  /*7180*/  SHF.R.S32.HI R122, RZ, 0x18, R121 ;  /* 0x00000018ff7a7819 */ /* 0x000fe20000011479 */
[----:B------:R-:W-:Y:S01]  /*7190*/  IMAD R74, R3, UR39, R74 ;  /* 0x00000027034a7c24 */ /* 0x000fe2000f8e024a */
[----:B------:R-:W-:Y:S01]  /*71a0*/  MOV R3, R173 ;  /* 0x000000ad00037202 */ /* 0x000fe20000000f00 */
[----:B------:R-:W-:Y:S01]  /*71b0*/  IMAD R77, R106, R77, RZ ;  /* 0x0000004d6a4d7224 */ /* 0x000fe200078e02ff */
[----:B------:R-:W-:Y:S01]  /*71c0*/  SHF.L.U32 R165, R124, 0x10, RZ ;  /* 0x000000107ca57819 */ /* 0x000fe200000006ff */
[----:B------:R-:W-:Y:S01]  /*71d0*/  IMAD R75, R116, UR39, R75 ;  /* 0x00000027744b7c24 */ /* 0x000fe2000f8e024b */
[----:B------:R-:W-:Y:S01]  /*71e0*/  SHF.L.U32 R163, R124, 0x8, RZ ;  /* 0x000000087ca37819 */ /* 0x000fe200000006ff */
[C---:B------:R-:W-:Y:S01]  /*71f0*/  IMAD R78, R106.reuse, R78, RZ ;  /* 0x0000004e6a4e7224 */ /* 0x040fe200078e02ff */
        /* <DEDUP_REMOVED lines=12> */
[----:B------:R-:W-:Y:S01]  /*72c0*/  PRMT R161, R128, 0x8880, RZ ;  /* 0x0000888080a17816 */ /* 0x000fe200000000ff */
[C---:B------:R-:W-:Y:S01]  /*72d0*/  IMAD R65, R106.reuse, R65, RZ ;  /* 0x000000416a417224 */ /* 0x040fe200078e02ff */
[----:B------:R-:W-:Y:S01]  /*72e0*/  SHF.R.S32.HI R126, RZ, 0x18, R125 ;  /* 0x00000018ff7e7819 */ /* 0x000fe2000001147d */
[----:B------:R-:W-:Y:S01]  /*72f0*/  IMAD R64, R3, UR39, R64 ;  /* 0x0000002703407c24 */ /* 0x000fe2000f8e0240 */
[----:B------:R-:W-:Y:S01]  /*7300*/  SHF.R.S32.HI R3, RZ, 0x18, R169 ;  /* 0x00000018ff037819 */ /* 0x000fe200000114a9 */
[----:B------:R-:W-:Y:S01]  /*7310*/  IMAD R66, R106, R66, RZ ;  /* 0x000000426a427224 */ /* 0x000fe200078e02ff */
[----:B------:R-:W-:Y:S01]  /*7320*/  SHF.L.U32 R157, R128, 0x8, RZ ;  /* 0x00000008809d7819 */ /* 0x000fe200000006ff */
[----:B------:R-:W-:Y:S01]  /*7330*/  IMAD R67, R106, R67, RZ ;  /* 0x000000436a437224 */ /* 0x000fe200078e02ff */
[----:B------:R-:W-:Y:S01]  /*7340*/  PRMT R153, R129, 0x8880, RZ ;  /* 0x0000888081997816 */ /* 0x000fe200000000ff */
[----:B------:R-:W-:Y:S01]  /*7350*/  IMAD.SHL.U32 R164, R121, 0x100, RZ ;  /* 0x0000010079a47824 */ /* 0x000fe200078e00ff */
[----:B------:R-:W-:Y:S01]  /*7360*/  SHF.L.U32 R152, R129, 0x10, RZ ;  /* 0x0000001081987819 */ /* 0x000fe200000006ff */
[----:B------:R-:W-:Y:S01]  /*7370*/  IMAD R65, R0, UR39, R65 ;  /* 0x0000002700417c24 */ /* 0x000fe2000f8e0241 */
[----:B------:R-:W-:Y:S01]  /*7380*/  SHF.R.S32.HI R0, RZ, 0x18, R166 ;  /* 0x00000018ff007819 */ /* 0x000fe200000114a6 */
[C---:B------:R-:W-:Y:S01]  /*7390*/  IMAD R68, R106.reuse, R68, RZ ;  /* 0x000000446a447224 */ /* 0x040fe200078e02ff */
[----:B------:R-:W-:Y:S01]  /*73a0*/  SHF.R.S32.HI R15, RZ, 0x18, R164 ;  /* 0x00000018ff0f7819 */ /* 0x000fe200000114a4 */
[----:B------:R-:W-:Y:S01]  /*73b0*/  IMAD R66, R3, UR39, R66 ;  /* 0x0000002703427c24 */ /* 0x000fe2000f8e0242 */
[----:B------:R-:W-:Y:S01]  /*73c0*/  SHF.L.U32 R151, R129, 0x8, RZ ;  /* 0x0000000881977819 */ /* 0x000fe200000006ff */
[----:B------:R-:W-:Y:S01]  /*73d0*/  IMAD R69, R106, R69, RZ ;  /* 0x000000456a457224 */ /* 0x000fe200078e02ff */
[----:B------:R-:W-:Y:S01]  /*73e0*/  PRMT R156, R132, 0x8880, RZ ;  /* 0x00008880849c7816 */ /* 0x000fe200000000ff */
[----:B------:R-:W-:Y:S01]  /*73f0*/  IMAD R67, R120, UR39, R67 ;  /* 0x0000002778437c24 */ /* 0x000fe2000f8e0243 */
[----:B------:R-:W-:Y:S01]  /*7400*/  SHF.R.S32.HI R130, RZ, 0x18, R129 ;  /* 0x00000018ff827819 */ /* 0x000fe20000011481 */
[----:B------:R-:W-:Y:S01]  /*7410*/  IMAD R70, R106, R70, RZ ;  /* 0x000000466a467224 */ /* 0x000fe200078e02ff */
[----:B------:R-:W-:Y:S01]  /*7420*/  SHF.L.U32 R155, R132, 0x10, RZ ;  /* 0x00000010849b7819 */ /* 0x000fe200000006ff */
[----:B------:R-:W-:Y:S01]  /*7430*/  IMAD R68, R13, UR39, R68 ;  /* 0x000000270d447c24 */ /* 0x000fe2000f8e0244 */
[----:B------:R-:W-:Y:S01]  /*7440*/  MOV R13, R162 ;  /* 0x000000a2000d7202 */ /* 0x000fe20000000f00 */
[----:B------:R-:W-:Y:S01]  /*7450*/  IMAD R71, R106, R71, RZ ;  /* 0x000000476a477224 */ /* 0x000fe200078e02ff */
[C---:B------:R-:W-:Y:S01]  /*7460*/  PRMT R147, R133.reuse, 0x8880, RZ ;  /* 0x0000888085937816 */ /* 0x040fe200000000ff */
[----:B------:R-:W-:Y:S01]  /*7470*/  IMAD R69, R0, UR39, R69 ;  /* 0x0000002700457c24 */ /* 0x000fe2000f8e0245 */
[----:B------:R-:W-:Y:S01]  /*7480*/  SHF.R.S32.HI R0, RZ, 0x18, R165 ;  /* 0x00000018ff007819 */ /* 0x000fe200000114a5 */
[----:B------:R-:W-:Y:S01]  /*7490*/  IMAD R56, R106, R56, RZ ;  /* 0x000000386a387224 */ /* 0x000fe200078e02ff */
[----:B------:R-:W-:Y:S01]  /*74a0*/  SHF.L.U32 R143, R133, 0x10, RZ ;  /* 0x00000010858f7819 */ /* 0x000fe200000006ff */
[----:B------:R-:W-:Y:S01]  /*74b0*/  IMAD R70, R15, UR39, R70 ;  /* 0x000000270f467c24 */ /* 0x000fe2000f8e0246 */
[----:B------:R-:W-:Y:S01]  /*74c0*/  SHF.R.S32.HI R15, RZ, 0x18, R158 ;  /* 0x00000018ff0f7819 */ /* 0x000fe2000001149e */
[----:B------:R-:W-:Y:S01]  /*74d0*/  IMAD.MOV.U32 R3, RZ, RZ, R167 ;  /* 0x000000ffff037224 */ /* 0x000fe200078e00a7 */
        /* <DEDUP_REMOVED lines=23> */
[----:B------:R-:W-:Y:S01]  /*7650*/  IMAD.U32 R159, R128, 0x10000, RZ ;  /* 0x00010000809f7824 */ /* 0x000fe200078e00ff */
[----:B------:R-:W-:Y:S01]  /*7660*/  SHF.R.S32.HI R128, RZ, 0x18, R128 ;  /* 0x00000018ff807819 */ /* 0x000fe20000011480 */
[----:B------:R-:W-:Y:S01]  /*7670*/  IMAD R60, R13, UR39, R60 ;  /* 0x000000270d3c7c24 */ /* 0x000fe2000f8e023c */
[----:B------:R-:W-:Y:S01]  /*7680*/  SHF.R.S32.HI R13, RZ, 0x18, R157 ;  /* 0x00000018ff0d7819 */ /* 0x000fe2000001149d */
[----:B------:R-:W-:Y:S01]  /*7690*/  IMAD R63, R106, R63, RZ ;  /* 0x0000003f6a3f7224 */ /* 0x000fe200078e02ff */
[----:B------:R-:W-:Y:S01]  /*76a0*/  SHF.R.S32.HI R138, RZ, 0x18, R137 ;  /* 0x00000018ff8a7819 */ /* 0x000fe20000011489 */
[----:B------:R-:W-:Y:S01]  /*76b0*/  IMAD R61, R0, UR39, R61 ;  /* 0x00000027003d7c24 */ /* 0x000fe2000f8e023d */
[----:B------:R-:W-:Y:S01]  /*76c0*/  SHF.R.S32.HI R0, RZ, 0x18, R159 ;  /* 0x00000018ff007819 */ /* 0x000fe2000001149f */
[----:B------:R-:W-:Y:S01]  /*76d0*/  IMAD R48, R106, R48, RZ ;  /* 0x000000306a307224 */ /* 0x000fe200078e02ff */
[C---:B------:R-:W-:Y:S01]  /*76e0*/  SHF.L.U32 R133, R140.reuse, 0x10, RZ ;  /* 0x000000108c857819 */ /* 0x040fe200000006ff */
[----:B------:R-:W-:Y:S01]  /*76f0*/  IMAD R62, R15, UR39, R62 ;  /* 0x000000270f3e7c24 */ /* 0x000fe2000f8e023e */
[----:B------:R-:W-:Y:S01]  /*7700*/  SHF.L.U32 R131, R140, 0x8, RZ ;  /* 0x000000088c837819 */ /* 0x000fe200000006ff */
[----:B------:R-:W-:Y:S01]  /*7710*/  IMAD R49, R106, R49, RZ ;  /* 0x000000316a317224 */ /* 0x000fe200078e02ff */
[C---:B------:R-:W-:Y:S01]  /*7720*/  PRMT R123, R141.reuse, 0x8880, RZ ;  /* 0x000088808d7b7816 */ /* 0x040fe200000000ff */
[----:B------:R-:W-:Y:S01]  /*7730*/  IMAD R63, R126, UR39, R63 ;  /* 0x000000277e3f7c24 */ /* 0x000fe2000f8e023f */
[----:B------:R-:W-:Y:S01]  /*7740*/  SHF.R.S32.HI R140, RZ, 0x18, R140 ;  /* 0x00000018ff8c7819 */ /* 0x000fe2000001148c */
[C---:B------:R-:W-:Y:S01]  /*7750*/  IMAD R50, R106.reuse, R50, RZ ;  /* 0x000000326a327224 */ /* 0x040fe200078e02ff */
[----:B------:R-:W-:Y:S01]  /*7760*/  SHF.L.U32 R121, R141, 0x10, RZ ;  /* 0x000000108d797819 */ /* 0x000fe200000006ff */
[----:B------:R-:W-:Y:S01]  /*7770*/  IMAD R48, R3, UR39, R48 ;  /* 0x0000002703307c24 */ /* 0x000fe2000f8e0230 */
[----:B------:R-:W-:Y:S01]  /*7780*/  MOV R3, R153 ;  /* 0x0000009900037202 */ /* 0x000fe20000000f00 */
[----:B------:R-:W-:Y:S01]  /*7790*/  IMAD R51, R106, R51, RZ ;  /* 0x000000336a337224 */ /* 0x000fe200078e02ff */
[----:B------:R-:W-:Y:S01]  /*77a0*/  I2IP.S8.S32.SAT R216, R99, R98, RZ ;  /* 0x0000006263d87239 */ /* 0x000fe200000014ff */
[----:B------:R-:W-:Y:S01]  /*77b0*/  IMAD R49, R0, UR39, R49 ;  /* 0x0000002700317c24 */ /* 0x000fe2000f8e0231 */
[----:B------:R-:W-:Y:S01]  /*77c0*/  SHF.R.S32.HI R0, RZ, 0x18, R152 ;  /* 0x00000018ff007819 */ /* 0x000fe20000011498 */
[C---:B------:R-:W-:Y:S01]  /*77d0*/  IMAD R52, R106.reuse, R52, RZ ;  /* 0x000000346a347224 */ /* 0x040fe200078e02ff */
[----:B------:R-:W-:Y:S01]  /*77e0*/  I2IP.S8.S32.SAT R217, R103, R102, RZ ;  /* 0x0000006667d97239 */ /* 0x000fe200000014ff */
[----:B------:R-:W-:Y:S01]  /*77f0*/  IMAD R50, R13, UR39, R50 ;  /* 0x000000270d327c24 */ /* 0x000fe2000f8e0232 */
[----:B------:R-:W-:Y:S01]  /*7800*/  SHF.R.S32.HI R13, RZ, 0x18, R151 ;  /* 0x00000018ff0d7819 */ /* 0x000fe20000011497 */
[----:B------:R-:W-:Y:S01]  /*7810*/  IMAD R53, R106, R53, RZ ;  /* 0x000000356a357224 */ /* 0x000fe200078e02ff */
[----:B------:R-:W-:Y:S01]  /*7820*/  I2IP.S8.S32.SAT R218, R91, R90, RZ ;  /* 0x0000005a5bda7239 */ /* 0x000fe200000014ff */
[----:B------:R-:W-:Y:S01]  /*7830*/  IMAD R51, R128, UR39, R51 ;  /* 0x0000002780337c24 */ /* 0x000fe2000f8e0233 */
[----:B------:R-:W-:Y:S01]  /*7840*/  I2IP.S8.S32.SAT R219, R95, R94, RZ ;  /* 0x0000005e5fdb7239 */ /* 0x000fe200000014ff */
[C---:B------:R-:W-:Y:S01]  /*7850*/  IMAD R54, R106.reuse, R54, RZ ;  /* 0x000000366a367224 */ /* 0x040fe200078e02ff */
[----:B------:R-:W-:Y:S01]  /*7860*/  I2IP.S8.S32.SAT R220, R83, R82, RZ ;  /* 0x0000005253dc7239 */ /* 0x000fe200000014ff */
[----:B------:R-:W-:Y:S01]  /*7870*/  IMAD R52, R3, UR39, R52 ;  /* 0x0000002703347c24 */ /* 0x000fe2000f8e0234 */
[----:B------:R-:W-:Y:S01]  /*7880*/  MOV R3, R156 ;  /* 0x0000009c00037202 */ /* 0x000fe20000000f00 */
[----:B------:R-:W-:Y:S01]  /*7890*/  IMAD R55, R106, R55, RZ ;  /* 0x000000376a377224 */ /* 0x000fe200078e02ff */
[----:B------:R-:W-:Y:S01]  /*78a0*/  I2IP.S8.S32.SAT R221, R87, R86, RZ ;  /* 0x0000005657dd7239 */ /* 0x000fe200000014ff */
[----:B------:R-:W-:Y:S01]  /*78b0*/  IMAD.SHL.U32 R154, R132, 0x100, RZ ;  /* 0x00000100849a7824 */ /* 0x000fe200078e00ff */
[----:B------:R-:W-:Y:S01]  /*78c0*/  SHF.R.S32.HI R132, RZ, 0x18, R132 ;  /* 0x00000018ff847819 */ /* 0x000fe20000011484 */
[----:B------:R-:W-:Y:S01]  /*78d0*/  IMAD R53, R0, UR39, R53 ;  /* 0x0000002700357c24 */ /* 0x000fe2000f8e0235 */
[----:B------:R-:W-:Y:S01]  /*78e0*/  SHF.R.S32.HI R0, RZ, 0x18, R155 ;  /* 0x00000018ff007819 */ /* 0x000fe2000001149b */
[C---:B------:R-:W-:Y:S01]  /*78f0*/  IMAD R40, R106.reuse, R40, RZ ;  /* 0x000000286a287224 */ /* 0x040fe200078e02ff */
[----:B------:R-:W-:Y:S01]  /*7900*/  SHF.L.U32 R119, R141, 0x8, RZ ;  /* 0x000000088d777819 */ /* 0x000fe200000006ff */
[----:B------:R-:W-:Y:S01]  /*7910*/  IMAD R54, R13, UR39, R54 ;  /* 0x000000270d367c24 */ /* 0x000fe2000f8e0236 */
[----:B------:R-:W-:Y:S01]  /*7920*/  SHF.R.S32.HI R13, RZ, 0x18, R154 ;  /* 0x00000018ff0d7819 */ /* 0x000fe2000001149a */
[----:B------:R-:W-:Y:S01]  /*7930*/  IMAD R41, R106, R41, RZ ;  /* 0x000000296a297224 */ /* 0x000fe200078e02ff */
[----:B------:R-:W-:Y:S01]  /*7940*/  I2IP.S8.S32.SAT R216, R97, R96, R216 ;  /* 0x0000006061d87239 */ /* 0x000fe200000014d8 */
[----:B------:R-:W-:Y:S01]  /*7950*/  IMAD R55, R130, UR39, R55 ;  /* 0x0000002782377c24 */ /* 0x000fe2000f8e0237 */
[----:B------:R-:W-:Y:S01]  /*7960*/  I2IP.S8.S32.SAT R217, R101, R100, R217 ;  /* 0x0000006465d97239 */ /* 0x000fe200000014d9 */
[C---:B------:R-:W-:Y:S01]  /*7970*/  IMAD R42, R106.reuse, R42, RZ ;  /* 0x0000002a6a2a7224 */ /* 0x040fe200078e02ff */
[----:B------:R-:W-:Y:S01]  /*7980*/  I2IP.S8.S32.SAT R218, R89, R88, R218 ;  /* 0x0000005859da7239 */ /* 0x000fe200000014da */
[----:B------:R-:W-:Y:S01]  /*7990*/  IMAD R40, R3, UR39, R40 ;  /* 0x0000002703287c24 */ /* 0x000fe2000f8e0228 */
[----:B------:R-:W-:Y:S01]  /*79a0*/  MOV R3, R147 ;  /* 0x0000009300037202 */ /* 0x000fe20000000f00 */
[----:B------:R-:W-:Y:S01]  /*79b0*/  IMAD R43, R106, R43, RZ ;  /* 0x0000002b6a2b7224 */ /* 0x000fe200078e02ff */
[----:B------:R-:W-:Y:S01]  /*79c0*/  I2IP.S8.S32.SAT R219, R93, R92, R219 ;  /* 0x0000005c5ddb7239 */ /* 0x000fe200000014db */
[----:B------:R-:W-:Y:S01]  /*79d0*/  IMAD R41, R0, UR39, R41 ;  /* 0x0000002700297c24 */ /* 0x000fe2000f8e0229 */
[----:B------:R-:W-:Y:S01]  /*79e0*/  SHF.R.S32.HI R0, RZ, 0x18, R143 ;  /* 0x00000018ff007819 */ /* 0x000fe2000001148f */
[C---:B------:R-:W-:Y:S01]  /*79f0*/  IMAD R44, R106.reuse, R44, RZ ;  /* 0x0000002c6a2c7224 */ /* 0x040fe200078e02ff */
[----:B------:R-:W-:Y:S01]  /*7a00*/  I2IP.S8.S32.SAT R220, R81, R80, R220 ;  /* 0x0000005051dc7239 */ /* 0x000fe200000014dc */
[----:B------:R-:W-:Y:S01]  /*7a10*/  IMAD R42, R13, UR39, R42 ;  /* 0x000000270d2a7c24 */ /* 0x000fe2000f8e022a */
[----:B------:R-:W-:Y:S01]  /*7a20*/  SHF.R.S32.HI R13, RZ, 0x18, R139 ;  /* 0x00000018ff0d7819 */ /* 0x000fe2000001148b */
[----:B------:R-:W-:Y:S01]  /*7a30*/  IMAD R45, R106, R45, RZ ;  /* 0x0000002d6a2d7224 */ /* 0x000fe200078e02ff */
[----:B------:R-:W-:Y:S01]  /*7a40*/  I2IP.S8.S32.SAT R221, R85, R84, R221 ;  /* 0x0000005455dd7239 */ /* 0x000fe200000014dd */
[----:B------:R-:W-:Y:S01]  /*7a50*/  IMAD R43, R132, UR39, R43 ;  /* 0x00000027842b7c24 */ /* 0x000fe2000f8e022b */
[----:B------:R-:W-:Y:S01]  /*7a60*/  PRMT R117, R144, 0x8880, RZ ;  /* 0x0000888090757816 */ /* 0x000fe200000000ff */
[----:B------:R-:W-:Y:S01]  /*7a70*/  IMAD R46, R106, R46, RZ ;  /* 0x0000002e6a2e7224 */ /* 0x000fe200078e02ff */
[----:B------:R-:W-:Y:S01]  /*7a80*/  SHF.R.S32.HI R142, RZ, 0x18, R141 ;  /* 0x00000018ff8e7819 */ /* 0x000fe2000001148d */
        /* <DEDUP_REMOVED lines=9> */
[----:B------:R-:W-:Y:S01]  /*7b20*/  SHF.R.S32.HI R13, RZ, 0x18, R148 ;  /* 0x00000018ff0d7819 */ /* 0x000fe20000011494 */
[----:B------:R-:W-:Y:S01]  /*7b30*/  IMAD.MOV.U32 R3, RZ, RZ, R150 ;  /* 0x000000ffff037224 */ /* 0x000fe200078e0096 */
[----:B------:R-:W-:Y:S01]  /*7b40*/  SHF.L.U32 R21, R145, 0x8, RZ ;  /* 0x0000000891157819 */ /* 0x000fe200000006ff */
[----:B------:R-:W-:Y:S01]  /*7b50*/  IMAD R33, R106, R33, RZ ;  /* 0x000000216a217224 */ /* 0x000fe200078e02ff */
[----:B------:R-:W-:Y:S01]  /*7b60*/  SHF.R.S32.HI R146, RZ, 0x18, R145 ;  /* 0x00000018ff927819 */ /* 0x000fe20000011491 */
[----:B------:R-:W-:Y:S01]  /*7b70*/  IMAD R47, R134, UR39, R47 ;  /* 0x00000027862f7c24 */ /* 0x000fe2000f8e022f */
[----:B------:R-:W-:Y:S01]  /*7b80*/  SHF.R.S32.HI R15, RZ, 0x18, R21 ;  /* 0x00000018ff0f7819 */ /* 0x000fe20000011415 */
[C---:B------:R-:W-:Y:S01]  /*7b90*/  IMAD R34, R106.reuse, R34, RZ ;  /* 0x000000226a227224 */ /* 0x040fe200078e02ff */
[----:B------:R-:W-:Y:S01]  /*7ba0*/  I2IP.S8.S32.SAT R42, R43, R42, RZ ;  /* 0x0000002a2b2a7239 */ /* 0x000fe200000014ff */
[----:B------:R-:W-:Y:S01]  /*7bb0*/  IMAD R32, R3, UR39, R32 ;  /* 0x0000002703207c24 */ /* 0x000fe2000f8e0220 */
[----:B------:R-:W-:Y:S01]  /*7bc0*/  MOV R3, R129 ;  /* 0x0000008100037202 */ /* 0x000fe20000000f00 */
[----:B------:R-:W-:Y:S01]  /*7bd0*/  IMAD R35, R106, R35, RZ ;  /* 0x000000236a237224 */ /* 0x000fe200078e02ff */
[----:B------:R-:W-:Y:S01]  /*7be0*/  I2IP.S8.S32.SAT R40, R41, R40, R42 ;  /* 0x0000002829287239 */ /* 0x000fe2000000142a */
[----:B------:R-:W-:Y:S01]  /*7bf0*/  IMAD.SHL.U32 R125, R137, 0x100, RZ ;  /* 0x00000100897d7824 */ /* 0x000fe200078e00ff */
        /* <DEDUP_REMOVED lines=10> */
[----:B------:R-:W-:Y:S01]  /*7ca0*/  LDTM.16dp32bit_t0_t15.x8 R4, tmem[UR4+0xa0] ;  /* 0x0000a004000479ee */ /* 0x000fe20008980000 */
[----:B------:R-:W1:Y:S01]  /*7cb0*/  LDTM.16dp32bit_t16_t31.x8 R4, tmem[UR4+0xa8] ;  /* 0x0000a804000479ee */ /* 0x000e6200089a0000 */
[----:B------:R-:W-:Y:S01]  /*7cc0*/  IMAD R36, R3, UR39, R36 ;  /* 0x0000002703247c24 */ /* 0x000fe2000f8e0224 */
[----:B------:R-:W-:Y:S01]  /*7cd0*/  MOV R3, R135 ;  /* 0x0000008700037202 */ /* 0x000fe20000000f00 */
[----:B------:R-:W-:Y:S01]  /*7ce0*/  IMAD R38, R106, R38, RZ ;  /* 0x000000266a267224 */ /* 0x000fe200078e02ff */
[----:B------:R-:W-:Y:S01]  /*7cf0*/  UPRMT UR5, UR37, 0x654, UR5 ;  /* 0x0000065425057896 */ /* 0x000fe20008000005 */
[----:B------:R-:W-:Y:S01]  /*7d00*/  IMAD R37, R0, UR39, R37 ;  /* 0x0000002700257c24 */ /* 0x000fe2000f8e0225 */
[----:B------:R-:W-:Y:S01]  /*7d10*/  SHF.R.S32.HI R0, RZ, 0x18, R133 ;  /* 0x00000018ff007819 */ /* 0x000fe20000011485 */
[C---:B------:R-:W-:Y:S01]  /*7d20*/  IMAD R39, R106.reuse, R39, RZ ;  /* 0x000000276a277224 */ /* 0x040fe200078e02ff */
[----:B------:R-:W-:Y:S01]  /*7d30*/  NOP ;  /* 0x0000000000007918 */ /* 0x000fe20000000000 */
[C---:B------:R-:W-:Y:S01]  /*7d40*/  IMAD R24, R106.reuse, R24, RZ ;  /* 0x000000186a187224 */ /* 0x040fe200078e02ff */
[----:B------:R-:W-:Y:S01]  /*7d50*/  I2IP.S8.S32.SAT R152, R49, R48, R152 ;  /* 0x0000003031987239 */ /* 0x000fe20000001498 */
[----:B------:R-:W-:Y:S01]  /*7d60*/  IMAD R38, R13, UR39, R38 ;  /* 0x000000270d267c24 */ /* 0x000fe2000f8e0226 */
[----:B------:R-:W-:Y:S01]  /*7d70*/  SHF.R.S32.HI R13, RZ, 0x18, R131 ;  /* 0x00000018ff0d7819 */ /* 0x000fe20000011483 */
[----:B------:R-:W-:Y:S01]  /*7d80*/  IMAD R25, R106, R25, RZ ;  /* 0x000000196a197224 */ /* 0x000fe200078e02ff */
[----:B-1----:R-:W-:Y:S01]  /*7d90*/  SYNCS.ARRIVE.TRANS64.RED.A1T0 RZ, [UR5], RZ ;  /* 0x000000ffffff79a7 */ /* 0x002fe20008100405 */
[----:B------:R1:W-:Y:S01]  /*7da0*/  STS.64 [R206+UR44+0x2d80], R216 ;  /* 0x002d80d8ce007988 */ /* 0x0003e20008000a2c */
[----:B------:R-:W-:Y:S01]  /*7db0*/  IMAD R39, R138, UR39, R39 ;  /* 0x000000278a277c24 */ /* 0x000fe2000f8e0227 */
[----:B------:R-:W-:Y:S01]  /*7dc0*/  I2IP.S8.S32.SAT R153, R53, R52, R153 ;  /* 0x0000003435997239 */ /* 0x000fe20000001499 */
[----:B------:R-:W-:Y:S01]  /*7dd0*/  IMAD R24, R3, UR39, R24 ;  /* 0x0000002703187c24 */ /* 0x000fe2000f8e0218 */
[----:B------:R-:W-:Y:S01]  /*7de0*/  MOV R3, R123 ;  /* 0x0000007b00037202 */ /* 0x000fe20000000f00 */
[----:B------:R-:W-:Y:S01]  /*7df0*/  IMAD R26, R106, R26, RZ ;  /* 0x0000001a6a1a7224 */ /* 0x000fe200078e02ff */
[----:B------:R2:W-:Y:S01]  /*7e00*/  STS.64 [R206+UR44+0x3180], R218 ;  /* 0x003180dace007988 */ /* 0x0005e20008000a2c */
[----:B------:R-:W-:Y:S01]  /*7e10*/  IMAD R25, R0, UR39, R25 ;  /* 0x0000002700197c24 */ /* 0x000fe2000f8e0219 */
[----:B------:R-:W-:Y:S01]  /*7e20*/  SHF.R.S32.HI R0, RZ, 0x18, R121 ;  /* 0x00000018ff007819 */ /* 0x000fe20000011479 */
[C---:B------:R-:W-:Y:S01]  /*7e30*/  IMAD R27, R106.reuse, R27, RZ ;  /* 0x0000001b6a1b7224 */ /* 0x040fe200078e02ff */
[----:B------:R-:W-:Y:S01]  /*7e40*/  I2IP.S8.S32.SAT R41, R45, R44, R41 ;  /* 0x0000002c2d297239 */ /* 0x000fe20000001429 */
[C---:B------:R-:W-:Y:S01]  /*7e50*/  IMAD R28, R106.reuse, R28, RZ ;  /* 0x0000001c6a1c7224 */ /* 0x040fe200078e02ff */
[----:B------:R4:W-:Y:S01]  /*7e60*/  STS.64 [R206+UR44+0x3580], R220 ;  /* 0x003580dcce007988 */ /* 0x0009e20008000a2c */
[----:B------:R-:W-:Y:S01]  /*7e70*/  I2IP.S8.S32.SAT R34, R35, R34, RZ ;  /* 0x0000002223227239 */ /* 0x000fe200000014ff */
[----:B------:R-:W-:Y:S01]  /*7e80*/  IMAD R26, R13, UR39, R26 ;  /* 0x000000270d1a7c24 */ /* 0x000fe2000f8e021a */
[----:B------:R-:W-:Y:S01]  /*7e90*/  SHF.R.S32.HI R13, RZ, 0x18, R119 ;  /* 0x00000018ff0d7819 */ /* 0x000fe20000011477 */
[----:B------:R-:W-:Y:S01]  /*7ea0*/  IMAD R29, R106, R29, RZ ;  /* 0x0000001d6a1d7224 */ /* 0x000fe200078e02ff */
[----:B------:R-:W-:Y:S01]  /*7eb0*/  I2IP.S8.S32.SAT R32, R33, R32, R34 ;  /* 0x0000002021207239 */ /* 0x000fe20000001422 */
[----:B------:R3:W-:Y:S01]  /*7ec0*/  STS.64 [R206+UR44+0x4580], R152 ;  /* 0x00458098ce007988 */ /* 0x0007e20008000a2c */
[----:B------:R-:W-:Y:S01]  /*7ed0*/  I2IP.S8.S32.SAT R33, R39, R38, RZ ;  /* 0x0000002627217239 */ /* 0x000fe200000014ff */
[----:B------:R-:W-:Y:S01]  /*7ee0*/  IMAD R27, R140, UR39, R27 ;  /* 0x000000278c1b7c24 */ /* 0x000fe2000f8e021b */
[----:B------:R-:W-:Y:S01]  /*7ef0*/  UIADD3 UR62, UPT, UPT, UR38, 0x1, URZ ;  /* 0x00000001263e7890 */ /* 0x000fe2000fffe0ff */
[----:B------:R-:W-:Y:S01]  /*7f00*/  IMAD R28, R3, UR39, R28 ;  /* 0x00000027031c7c24 */ /* 0x000fe2000f8e021c */
[----:B------:R-:W-:Y:S01]  /*7f10*/  MOV R3, R117 ;  /* 0x0000007500037202 */ /* 0x000fe20000000f00 */
[----:B------:R3:W-:Y:S01]  /*7f20*/  STS.64 [R206+UR44+0x4980], R40 ;  /* 0x00498028ce007988 */ /* 0x0007e20008000a2c */
[----:B------:R-:W-:Y:S01]  /*7f30*/  I2IP.S8.S32.SAT R26, R27, R26, RZ ;  /* 0x0000001a1b1a7239 */ /* 0x000fe200000014ff */
[----:B------:R-:W-:Y:S01]  /*7f40*/  IMAD R30, R106, R30, RZ ;  /* 0x0000001e6a1e7224 */ /* 0x000fe200078e02ff */
[----:B-1----:R-:W-:Y:S01]  /*7f50*/  I2IP.S8.S32.SAT R216, R75, R74, RZ ;  /* 0x0000004a4bd87239 */ /* 0x002fe200000014ff */
[----:B------:R-:W-:Y:S01]  /*7f60*/  IMAD R29, R0, UR39, R29 ;  /* 0x00000027001d7c24 */ /* 0x000fe2000f8e021d */
[----:B------:R-:W-:Y:S01]  /*7f70*/  SHF.R.S32.HI R0, RZ, 0x18, R115 ;  /* 0x00000018ff007819 */ /* 0x000fe20000011473 */
[C---:B------:R-:W-:Y:S01]  /*7f80*/  IMAD R31, R106.reuse, R31, RZ ;  /* 0x0000001f6a1f7224 */ /* 0x040fe200078e02ff */
[----:B------:R-:W-:Y:S01]  /*7f90*/  I2IP.S8.S32.SAT R217, R79, R78, RZ ;  /* 0x0000004e4fd97239 */ /* 0x000fe200000014ff */
[----:B------:R-:W-:Y:S01]  /*7fa0*/  IMAD R4, R106, R4, RZ ;  /* 0x000000046a047224 */ /* 0x000fe200078e02ff */
[----:B--2---:R-:W-:Y:S01]  /*7fb0*/  I2IP.S8.S32.SAT R218, R67, R66, RZ ;  /* 0x0000004243da7239 */ /* 0x004fe200000014ff */
[----:B------:R-:W-:Y:S01]  /*7fc0*/  IMAD R30, R13, UR39, R30 ;  /* 0x000000270d1e7c24 */ /* 0x000fe2000f8e021e */
[----:B------:R-:W-:Y:S01]  /*7fd0*/  MOV R13, R111 ;  /* 0x0000006f000d7202 */ /* 0x000fe20000000f00 */
[----:B------:R-:W-:Y:S01]  /*7fe0*/  IMAD.SHL.U32 R113, R144, 0x100, RZ ;  /* 0x0000010090717824 */ /* 0x000fe200078e00ff */
[----:B------:R-:W-:Y:S01]  /*7ff0*/  SHF.R.S32.HI R144, RZ, 0x18, R144 ;  /* 0x00000018ff907819 */ /* 0x000fe20000011490 */
[----:B------:R-:W-:Y:S01]  /*8000*/  IMAD R31, R142, UR39, R31 ;  /* 0x000000278e1f7c24 */ /* 0x000fe2000f8e021f */
[----:B------:R-:W-:Y:S01]  /*8010*/  I2IP.S8.S32.SAT R219, R71, R70, RZ ;  /* 0x0000004647db7239 */ /* 0x000fe200000014ff */
[----:B------:R-:W-:Y:S01]  /*8020*/  IMAD R4, R3, UR39, R4 ;  /* 0x0000002703047c24 */ /* 0x000fe2000f8e0204 */
[----:B------:R-:W-:Y:S01]  /*8030*/  SHF.R.S32.HI R3, RZ, 0x18, R113 ;  /* 0x00000018ff037819 */ /* 0x000fe20000011471 */
[C---:B------:R-:W-:Y:S01]  /*8040*/  IMAD R5, R106.reuse, R5, RZ ;  /* 0x000000056a057224 */ /* 0x040fe200078e02ff */
[----:B----4-:R-:W-:Y:S01]  /*8050*/  I2IP.S8.S32.SAT R220, R59, R58, RZ ;  /* 0x0000003a3bdc7239 */ /* 0x010fe200000014ff */
[----:B------:R-:W-:Y:S01]  /*8060*/  IMAD R6, R106, R6, RZ ;  /* 0x000000066a067224 */ /* 0x000fe200078e02ff */
[----:B------:R-:W-:Y:S01]  /*8070*/  I2IP.S8.S32.SAT R221, R63, R62, RZ ;  /* 0x0000003e3fdd7239 */ /* 0x000fe200000014ff */
[----:B------:R-:W-:Y:S01]  /*8080*/  IMAD R5, R0, UR39, R5 ;  /* 0x0000002700057c24 */ /* 0x000fe2000f8e0205 */
[----:B------:R-:W-:Y:S01]  /*8090*/  SHF.R.S32.HI R0, RZ, 0x18, R109 ;  /* 0x00000018ff007819 */ /* 0x000fe2000001146d */
[C---:B------:R-:W-:Y:S01]  /*80a0*/  IMAD R7, R106.reuse, R7, RZ ;  /* 0x000000076a077224 */ /* 0x040fe200078e02ff */
[----:B------:R-:W-:Y:S01]  /*80b0*/  I2IP.S8.S32.SAT R30, R31, R30, RZ ;  /* 0x0000001e1f1e7239 */ /* 0x000fe200000014ff */
[C---:B------:R-:W-:Y:S01]  /*80c0*/  IMAD R8, R106.reuse, R8, RZ ;  /* 0x000000086a087224 */ /* 0x040fe200078e02ff */
[----:B------:R-:W-:Y:S01]  /*80d0*/  I2IP.S8.S32.SAT R24, R25, R24, R26 ;  /* 0x0000001819187239 */ /* 0x000fe2000000141a */
[----:B------:R-:W-:Y:S01]  /*80e0*/  IMAD R6, R3, UR39, R6 ;  /* 0x0000002703067c24 */ /* 0x000fe2000f8e0206 */
[----:B------:R-:W-:Y:S01]  /*80f0*/  I2IP.S8.S32.SAT R216, R73, R72, R216 ;  /* 0x0000004849d87239 */ /* 0x000fe200000014d8 */
[----:B------:R-:W-:Y:S01]  /*8100*/  IMAD R9, R106, R9, RZ ;  /* 0x000000096a097224 */ /* 0x000fe200078e02ff */
[----:B------:R-:W-:Y:S01]  /*8110*/  I2IP.S8.S32.SAT R217, R77, R76, R217 ;  /* 0x0000004c4dd97239 */ /* 0x000fe200000014d9 */
[----:B------:R-:W-:Y:S01]  /*8120*/  IMAD R7, R144, UR39, R7 ;  /* 0x0000002790077c24 */ /* 0x000fe2000f8e0207 */
[----:B------:R-:W-:Y:S01]  /*8130*/  I2IP.S8.S32.SAT R218, R65, R64, R218 ;  /* 0x0000004041da7239 */ /* 0x000fe200000014da */
[----:B------:R-:W-:Y:S01]  /*8140*/  IMAD R8, R13, UR39, R8 ;  /* 0x000000270d087c24 */ /* 0x000fe2000f8e0208 */
[----:B------:R-:W-:Y:S01]  /*8150*/  I2IP.S8.S32.SAT R219, R69, R68, R219 ;  /* 0x0000004445db7239 */ /* 0x000fe200000014db */
[----:B------:R3:W-:Y:S01]  /*8160*/  STS.64 [R206+UR44+0x3980], R216 ;  /* 0x003980d8ce007988 */ /* 0x0007e20008000a2c */
[----:B------:R-:W-:Y:S01]  /*8170*/  IMAD R10, R106, R10, RZ ;  /* 0x0000000a6a0a7224 */ /* 0x000fe200078e02ff */
[----:B------:R-:W-:Y:S01]  /*8180*/  I2IP.S8.S32.SAT R6, R7, R6, RZ ;  /* 0x0000000607067239 */ /* 0x000fe200000014ff */
[----:B------:R-:W-:Y:S01]  /*8190*/  IMAD R9, R0, UR39, R9 ;  /* 0x0000002700097c24 */ /* 0x000fe2000f8e0209 */
[----:B------:R-:W-:Y:S01]  /*81a0*/  I2IP.S8.S32.SAT R220, R57, R56, R220 ;  /* 0x0000003839dc7239 */ /* 0x000fe200000014dc */
[----:B------:R-:W-:Y:S01]  /*81b0*/  IMAD R11, R106, R11, RZ ;  /* 0x0000000b6a0b7224 */ /* 0x000fe200078e02ff */
[----:B------:R3:W-:Y:S01]  /*81c0*/  STS.64 [R206+UR44+0x3d80], R218 ;  /* 0x003d80dace007988 */ /* 0x0007e20008000a2c */
[----:B------:R-:W-:Y:S01]  /*81d0*/  IMAD R10, R15, UR39, R10 ;  /* 0x000000270f0a7c24 */ /* 0x000fe2000f8e020a */
[----:B------:R-:W-:Y:S01]  /*81e0*/  I2IP.S8.S32.SAT R4, R5, R4, R6 ;  /* 0x0000000405047239 */ /* 0x000fe20000001406 */
[----:B------:R-:W-:Y:S01]  /*81f0*/  IMAD R11, R146, UR39, R11 ;  /* 0x00000027920b7c24 */ /* 0x000fe2000f8e020b */
[----:B------:R-:W-:Y:S01]  /*8200*/  I2IP.S8.S32.SAT R221, R61, R60, R221 ;  /* 0x0000003c3ddd7239 */ /* 0x000fe200000014dd */
[----:B------:R-:W-:Y:S01]  /*8210*/  BSSY.RECONVERGENT B0, `(.L_x_96) ;  /* 0x000004e000007945 */ /* 0x000fe20003800200 */
[----:B------:R-:W-:Y:S02]  /*8220*/  I2IP.S8.S32.SAT R33, R37, R36, R33 ;  /* 0x0000002425217239 */ /* 0x000fe40000001421 */
[----:B------:R-:W-:Y:S01]  /*8230*/  I2IP.S8.S32.SAT R10, R11, R10, RZ ;  /* 0x0000000a0b0a7239 */ /* 0x000fe200000014ff */
[----:B------:R3:W-:Y:S01]  /*8240*/  STS.64 [R206+UR44+0x4180], R220 ;  /* 0x004180dcce007988 */ /* 0x0007e20008000a2c */
[----:B------:R-:W-:Y:S02]  /*8250*/  I2IP.S8.S32.SAT R25, R29, R28, R30 ;  /* 0x0000001c1d197239 */ /* 0x000fe4000000141e */
[----:B------:R-:W-:Y:S03]  /*8260*/  I2IP.S8.S32.SAT R5, R9, R8, R10 ;  /* 0x0000000809057239 */ /* 0x000fe6000000140a */
[----:B------:R3:W-:Y:S06]  /*8270*/  STS.64 [R206+UR44+0x4d80], R32 ;  /* 0x004d8020ce007988 */ /* 0x0007ec0008000a2c */
[----:B------:R3:W-:Y:S06]  /*8280*/  STS.64 [R206+UR44+0x5180], R24 ;  /* 0x00518018ce007988 */ /* 0x0007ec0008000a2c */
[----:B------:R3:W-:Y:S01]  /*8290*/  STS.64 [R206+UR44+0x5580], R4 ;  /* 0x00558004ce007988 */ /* 0x0007e20008000a2c */
[----:B------:R-:W-:Y:S01]  /*82a0*/  @!PT LDS RZ, [RZ] ;  /* 0x00000000fffff984 */ /* 0x000fe20000000800 */
[----:B------:R-:W-:Y:S01]  /*82b0*/  @!PT LDS RZ, [RZ] ;  /* 0x00000000fffff984 */ /* 0x000fe20000000800 */
[----:B------:R-:W-:Y:S01]  /*82c0*/  @!PT LDS RZ, [RZ] ;  /* 0x00000000fffff984 */ /* 0x000fe20000000800 */
[----:B------:R-:W-:Y:S01]  /*82d0*/  @!PT LDS RZ, [RZ] ;  /* 0x00000000fffff984 */ /* 0x000fe20000000800 */
[----:B------:R1:W-:Y:S06]  /*82e0*/  MEMBAR.ALL.CTA ;  /* 0x0000000000007992 */ /* 0x0003ec0000008000 */
[----:B-1----:R-:W1:Y:S02]  /*82f0*/  FENCE.VIEW.ASYNC.S ;  /* 0x00000000000073c6 */ /* 0x002e640000000000 */
[----:B-1----:R-:W-:Y:S06]  /*8300*/  BAR.SYNC.DEFER_BLOCKING 0x1, 0x80 ;  /* 0x0042000000007b1d */ /* 0x002fec0000010000 */
[----:B------:R-:W-:Y:S05]  /*8310*/  @P0 BRA `(.L_x_97) ;  /* 0x0000000000f40947 */ /* 0x000fea0003800000 */
[----:B------:R-:W-:Y:S01]  /*8320*/  R2UR UR22, R201 ;  /* 0x00000000c91672ca */ /* 0x000fe200000e0000 */
[----:B------:R-:W-:Y:S01]  /*8330*/  UIADD3 UR64, UP0, UPT, UR60, 0x680, URZ ;  /* 0x000006803c407890 */ /* 0x000fe2000ff1e0ff */
[----:B------:R-:W-:Y:S01]  /*8340*/  R2UR UR21, R199 ;  /* 0x00000000c71572ca */ /* 0x000fe200000e0000 */
[----:B------:R-:W-:Y:S02]  /*8350*/  UIADD3 UR20, UPT, UPT, UR44, 0x2d80, URZ ;  /* 0x00002d802c147890 */ /* 0x000fe4000fffe0ff */
[----:B------:R-:W-:Y:S01]  /*8360*/  UIADD3.X UR65, UPT, UPT, URZ, UR61, URZ, UP0, !UPT ;  /* 0x0000003dff417290 */ /* 0x000fe200087fe4ff */
[----:B------:R-:W-:Y:S01]  /*8370*/  UMOV UR23, UR36 ;  /* 0x0000002400177c82 */ /* 0x000fe20008000000 */
[----:B------:R-:W-:Y:S01]  /*8380*/  UIADD3 UR16, UPT, UPT, UR44, 0x3180, URZ ;  /* 0x000031802c107890 */ /* 0x000fe2000fffe0ff */
[----:B------:R-:W-:Y:S01]  /*8390*/  UMOV UR19, UR36 ;  /* 0x0000002400137c82 */ /* 0x000fe20008000000 */
[----:B------:R-:W-:Y:S04]  /*83a0*/  UIADD3 UR12, UPT, UPT, UR44, 0x3580, URZ ;  /* 0x000035802c0c7890 */ /* 0x000fe8000fffe0ff */
[----:B------:R-:W-:Y:S02]  /*83b0*/  USHF.L.U32 UR22, UR22, 0x6, URZ ;  /* 0x0000000616167899 */ /* 0x000fe400080006ff */
[----:B------:R-:W-:Y:S01]  /*83c0*/  UIMAD UR21, UR21, 0xb0, URZ ;  /* 0x000000b0151578a4 */ /* 0x000fe2000f8e02ff */
[----:B------:R-:W-:Y:S01]  /*83d0*/  UMOV UR15, UR36 ;  /* 0x00000024000f7c82 */ /* 0x000fe20008000000 */
[----:B------:R-:W-:Y:S02]  /*83e0*/  UIADD3 UR8, UPT, UPT, UR44, 0x3980, URZ ;  /* 0x000039802c087890 */ /* 0x000fe4000fffe0ff */
[----:B------:R-:W-:Y:S01]  /*83f0*/  UIADD3 UR17, UPT, UPT, UR21, 0x10, URZ ;  /* 0x0000001015117890 */ /* 0x000fe2000fffe0ff */
[----:B------:R-:W-:Y:S01]  /*8400*/  UMOV UR18, UR22 ;  /* 0x0000001600127c82 */ /* 0x000fe20008000000 */
[----:B------:R-:W-:Y:S03]  /*8410*/  UIADD3 UR13, UPT, UPT, UR21, 0x20, URZ ;  /* 0x00000020150d7890 */ /* 0x000fe6000fffe0ff */
[----:B------:R1:W-:Y:S01]  /*8420*/  UTMASTG.3D [UR20], [UR64] ;  /* 0x00000014400073b5 */ /* 0x0003e20008010000 */
[----:B------:R-:W-:Y:S01]  /*8430*/  UMOV UR14, UR22 ;  /* 0x00000016000e7c82 */ /* 0x000fe20008000000 */
[----:B------:R-:W-:Y:S01]  /*8440*/  UIADD3 UR9, UPT, UPT, UR21, 0x30, URZ ;  /* 0x0000003015097890 */ /* 0x000fe2000fffe0ff */
[----:B------:R-:W-:Y:S01]  /*8450*/  UMOV UR11, UR36 ;  /* 0x00000024000b7c82 */ /* 0x000fe20008000000 */
[----:B------:R-:W-:Y:S01]  /*8460*/  UMOV UR10, UR22 ;  /* 0x00000016000a7c82 */ /* 0x000fe20008000000 */
[----:B------:R-:W-:Y:S01]  /*8470*/  UIADD3 UR4, UPT, UPT, UR44, 0x3d80, URZ ;  /* 0x00003d802c047890 */ /* 0x000fe2000fffe0ff */
[----:B------:R1:W-:Y:S01]  /*8480*/  UTMASTG.3D [UR16], [UR64] ;  /* 0x00000010400073b5 */ /* 0x0003e20008010000 */
[----:B------:R-:W-:Y:S01]  /*8490*/  UIADD3 UR5, UPT, UPT, UR21, 0x40, URZ ;  /* 0x0000004015057890 */ /* 0x000fe2000fffe0ff */
[----:B------:R-:W-:Y:S01]  /*84a0*/  UMOV UR7, UR36 ;  /* 0x0000002400077c82 */ /* 0x000fe20008000000 */
[----:B------:R-:W-:Y:S01]  /*84b0*/  UMOV UR6, UR22 ;  /* 0x0000001600067c82 */ /* 0x000fe20008000000 */
[----:B------:R-:W-:Y:S02]  /*84c0*/  UIADD3 UR24, UPT, UPT, UR44, 0x4180, URZ ;  /* 0x000041802c187890 */ /* 0x000fe4000fffe0ff */
[----:B------:R-:W-:Y:S01]  /*84d0*/  UIADD3 UR25, UPT, UPT, UR21, 0x50, URZ ;  /* 0x0000005015197890 */ /* 0x000fe2000fffe0ff */
[----:B------:R1:W-:Y:S01]  /*84e0*/  UTMASTG.3D [UR12], [UR64] ;  /* 0x0000000c400073b5 */ /* 0x0003e20008010000 */
[----:B------:R-:W-:Y:S01]  /*84f0*/  UMOV UR27, UR36 ;  /* 0x00000024001b7c82 */ /* 0x000fe20008000000 */
[----:B------:R-:W-:Y:S01]  /*8500*/  UMOV UR26, UR22 ;  /* 0x00000016001a7c82 */ /* 0x000fe20008000000 */
[----:B------:R-:W-:Y:S02]  /*8510*/  UIADD3 UR28, UPT, UPT, UR44, 0x4580, URZ ;  /* 0x000045802c1c7890 */ /* 0x000fe4000fffe0ff */
[----:B------:R-:W-:Y:S01]  /*8520*/  UIADD3 UR29, UPT, UPT, UR21, 0x60, URZ ;  /* 0x00000060151d7890 */ /* 0x000fe2000fffe0ff */
[----:B------:R-:W-:Y:S01]  /*8530*/  UMOV UR31, UR36 ;  /* 0x00000024001f7c82 */ /* 0x000fe20008000000 */
[----:B------:R1:W-:Y:S01]  /*8540*/  UTMASTG.3D [UR8], [UR64] ;  /* 0x00000008400073b5 */ /* 0x0003e20008010000 */
[----:B------:R-:W-:Y:S01]  /*8550*/  UMOV UR30, UR22 ;  /* 0x00000016001e7c82 */ /* 0x000fe20008000000 */
[----:B------:R-:W-:Y:S02]  /*8560*/  UIADD3 UR32, UPT, UPT, UR44, 0x4980, URZ ;  /* 0x000049802c207890 */ /* 0x000fe4000fffe0ff */
[----:B------:R-:W-:Y:S01]  /*8570*/  UIADD3 UR33, UPT, UPT, UR21, 0x70, URZ ;  /* 0x0000007015217890 */ /* 0x000fe2000fffe0ff */
[----:B------:R-:W-:Y:S01]  /*8580*/  UMOV UR35, UR36 ;  /* 0x0000002400237c82 */ /* 0x000fe20008000000 */
[----:B------:R-:W-:Y:S01]  /*8590*/  UMOV UR34, UR22 ;  /* 0x0000001600227c82 */ /* 0x000fe20008000000 */
[----:B------:R1:W-:Y:S01]  /*85a0*/  UTMASTG.3D [UR4], [UR64] ;  /* 0x00000004400073b5 */ /* 0x0003e20008010000 */
[----:B------:R-:W-:Y:S02]  /*85b0*/  UIADD3 UR48, UPT, UPT, UR44, 0x4d80, URZ ;  /* 0x00004d802c307890 */ /* 0x000fe4000fffe0ff */
        /* <DEDUP_REMOVED lines=13> */
[----:B------:R1:W-:Y:S01]  /*8690*/  UTMASTG.3D [UR32], [UR64] ;  /* 0x00000020400073b5 */ /* 0x0003e20008010000 */
[----:B------:R1:W-:Y:S01]  /*86a0*/  UTMASTG.3D [UR48], [UR64] ;  /* 0x00000030400073b5 */ /* 0x0003e20008010000 */
[----:B------:R1:W-:Y:S03]  /*86b0*/  UTMASTG.3D [UR52], [UR64] ;  /* 0x00000034400073b5 */ /* 0x0003e60008010000 */
[----:B------:R1:W-:Y:S01]  /*86c0*/  UTMASTG.3D [UR56], [UR64] ;  /* 0x00000038400073b5 */ /* 0x0003e20008010000 */
[----:B------:R0:W-:Y:S01]  /*86d0*/  UTMACMDFLUSH ;  /* 0x00000000000079b7 */ /* 0x0001e20000000000 */
[----:B-1----:R-:W-:Y:S04]  /*86e0*/  DEPBAR.LE SB0, 0x0 ;  /* 0x000080000000791a */ /* 0x002fe80000000000 */
.L_x_97:
[----:B------:R-:W-:Y:S05]  /*86f0*/  BSYNC.RECONVERGENT B0 ;  /* 0x0000000000007941 */ /* 0x000fea0003800200 */
.L_x_96:
[----:B------:R-:W-:Y:S01]  /*8700*/  BAR.SYNC.DEFER_BLOCKING 0x1, 0x80 ;  /* 0x0042000000007b1d */ /* 0x000fe20000010000 */
[----:B------:R-:W-:Y:S01]  /*8710*/  ISETP.NE.AND P1, PT, R213, RZ, PT ;  /* 0x000000ffd500720c */ /* 0x000fe20003f25270 */
[----:B------:R-:W-:Y:S01]  /*8720*/  UISETP.NE.AND UP0, UPT, UR62, 0x4, UPT ;  /* 0x000000043e00788c */ /* 0x000fe2000bf05270 */
[C---:B------:R-:W-:Y:S01]  /*8730*/  ISETP.NE.AND P0, PT, R214.reuse, 0x2, PT ;  /* 0x00000002d600780c */ /* 0x040fe20003f05270 */
[----:B------:R-:W-:Y:S02]  /*8740*/  IMAD.IADD R199, R105, 0x1, R198 ;  /* 0x0000000169c77824 */ /* 0x000fe400078e02c6 */
[----:B------:R-:W-:Y:S01]  /*8750*/  USEL UR4, URZ, 0x1, UP0 ;  /* 0x00000001ff047887 */ /* 0x000fe20008000000 */
[----:B------:R-:W-:Y:S01]  /*8760*/  SEL R3, RZ, 0x1, P0 ;  /* 0x00000001ff037807 */ /* 0x000fe20000000000 */
[----:B------:R-:W-:Y:S01]  /*8770*/  USEL UR38, UR62, URZ, UP0 ;  /* 0x000000ff3e267287 */ /* 0x000fe20008000000 */
[----:B------:R-:W-:Y:S01]  /*8780*/  SEL R214, R214, RZ, P0 ;  /* 0x000000ffd6d67207 */ /* 0x000fe20000000000 */
[----:B------:R-:W-:Y:S01]  /*8790*/  IMAD.IADD R201, R107, 0x1, R200 ;  /* 0x000000016bc97824 */ /* 0x000fe200078e02c8 */
[----:B------:R-:W-:Y:S02]  /*87a0*/  LOP3.LUT R210, R210, R3, RZ, 0x3c, !PT ;  /* 0x00000003d2d27212 */ /* 0x000fe400078e3cff */
[----:B------:R-:W-:Y:S02]  /*87b0*/  LOP3.LUT R211, R211, UR4, RZ, 0x3c, !PT ;  /* 0x00000004d3d37c12 */ /* 0x000fe4000f8e3cff */
[----:B------:R-:W-:Y:S01]  /*87c0*/  @P1 R2UR UR36, R208 ;  /* 0x00000000d02412ca */ /* 0x000fe200000e0000 */
[----:B------:R-:W-:Y:S03]  /*87d0*/  @!UPT UIADD3 URZ, UPT, UPT, URZ, URZ, URZ ;  /* 0x000000fffffff290 */ /* 0x000fe6000fffe0ff */
[----:B------:R-:W-:Y:S11]  /*87e0*/  @P1 BRA `(.L_x_98) ;  /* 0xffffffc4003c1947 */ /* 0x000ff6000383ffff */
[----:B------:R-:W-:Y:S05]  /*87f0*/  EXIT ;  /* 0x000000000000794d */ /* 0x000fea0003800000 */
.L_x_19:
[----:B--2---:R2:W1:Y:S02]  /*8800*/  SYNCS.PHASECHK.TRANS64.TRYWAIT P0, [R3+URZ+0xc0], R2 ;  /* 0x0000c002030075a7 */ /* 0x00446400080011ff */
[----:B-1----:R-:W-:Y:S05]  /*8810*/  @!P0 NANOSLEEP.SYNCS 0x989680 ;  /* 0x009896800000895d */ /* 0x002fea0003900000 */
[----:B------:R-:W1:Y:S02]  /*8820*/  @!P0 SYNCS.PHASECHK.TRANS64 P0, [R3+URZ+0xc0], R2 ;  /* 0x0000c002030085a7 */ /* 0x000e6400080010ff */
[----:B-1----:R-:W-:Y:S05]  /*8830*/  @!P0 BRA `(.L_x_19) ;  /* 0xfffffffc00f08947 */ /* 0x002fea000383ffff */
[----:B------:R-:W-:Y:S05]  /*8840*/  BRA `(.L_x_99) ;  /* 0xffffff8c00407947 */ /* 0x000fea000383ffff */
.L_x_22:
[----:B-1----:R-:W-:Y:S07]  /*8850*/  MOV R2, UR33 ;  /* 0x0000002100027c02 */ /* 0x002fee0008000f00 */
.L_x_100:
[----:B-1----:R1:W2:Y:S02]  /*8860*/  SYNCS.PHASECHK.TRANS64.TRYWAIT P0, [R2+URZ+0x18], R5 ;  /* 0x00001805020075a7 */ /* 0x0022a400080011ff */
[----:B--2---:R-:W-:Y:S05]  /*8870*/  @!P0 NANOSLEEP.SYNCS 0x989680 ;  /* 0x009896800000895d */ /* 0x004fea0003900000 */
[----:B------:R-:W2:Y:S02]  /*8880*/  @!P0 SYNCS.PHASECHK.TRANS64 P0, [R2+URZ+0x18], R5 ;  /* 0x00001805020085a7 */ /* 0x000ea400080010ff */
[----:B--2---:R-:W-:Y:S05]  /*8890*/  @!P0 BRA `(.L_x_100) ;  /* 0xfffffffc00f08947 */ /* 0x004fea000383ffff */
[----:B------:R-:W-:Y:S05]  /*88a0*/  BRA `(.L_x_21) ;  /* 0xffffff8c00907947 */ /* 0x000fea000383ffff */
.L_x_28:
[----:B-1----:R-:W-:Y:S07]  /*88b0*/  MOV R2, UR33 ;  /* 0x0000002100027c02 */ /* 0x002fee0008000f00 */
.L_x_101:
[----:B-1----:R1:W2:Y:S02]  /*88c0*/  SYNCS.PHASECHK.TRANS64.TRYWAIT P0, [R2+URZ+0x18], R5 ;  /* 0x00001805020075a7 */ /* 0x0022a400080011ff */
[----:B--2---:R-:W-:Y:S05]  /*88d0*/  @!P0 NANOSLEEP.SYNCS 0x989680 ;  /* 0x009896800000895d */ /* 0x004fea0003900000 */
[----:B------:R-:W2:Y:S02]  /*88e0*/  @!P0 SYNCS.PHASECHK.TRANS64 P0, [R2+URZ+0x18], R5 ;  /* 0x00001805020085a7 */ /* 0x000ea400080010ff */
[----:B--2---:R-:W-:Y:S05]  /*88f0*/  @!P0 BRA `(.L_x_101) ;  /* 0xfffffffc00f08947 */ /* 0x004fea000383ffff */
[----:B------:R-:W-:Y:S05]  /*8900*/  BRA `(.L_x_27) ;  /* 0xffffff9000687947 */ /* 0x000fea000383ffff */
.L_x_32:
[----:B-1----:R1:W2:Y:S02]  /*8910*/  SYNCS.PHASECHK.TRANS64.TRYWAIT P0, [R2+URZ+0x50], R3 ;  /* 0x00005003020075a7 */ /* 0x0022a400080011ff */
[----:B--2---:R-:W-:Y:S05]  /*8920*/  @!P0 NANOSLEEP.SYNCS 0x989680 ;  /* 0x009896800000895d */ /* 0x004fea0003900000 */
[----:B------:R-:W2:Y:S02]  /*8930*/  @!P0 SYNCS.PHASECHK.TRANS64 P0, [R2+URZ+0x50], R3 ;  /* 0x00005003020085a7 */ /* 0x000ea400080010ff */
[----:B--2---:R-:W-:Y:S05]  /*8940*/  @!P0 BRA `(.L_x_32) ;  /* 0xfffffffc00f08947 */ /* 0x004fea000383ffff */
[----:B------:R-:W-:Y:S05]  /*8950*/  BRA `(.L_x_102) ;  /* 0xffffff9400207947 */ /* 0x000fea000383ffff */
.L_x_36:
[----:B----4-:R-:W-:-:S07]  /*8960*/  MOV R0, UR5 ;  /* 0x0000000500007c02 */ /* 0x010fce0008000f00 */
.L_x_103:
[----:B-1----:R1:W2:Y:S02]  /*8970*/  SYNCS.PHASECHK.TRANS64.TRYWAIT P0, [R0+URZ], R3 ;  /* 0x00000003000075a7 */ /* 0x0022a400080011ff */
[----:B--2---:R-:W-:Y:S05]  /*8980*/  @!P0 NANOSLEEP.SYNCS 0x989680 ;  /* 0x009896800000895d */ /* 0x004fea0003900000 */
[----:B------:R-:W2:Y:S02]  /*8990*/  @!P0 SYNCS.PHASECHK.TRANS64 P0, [R0+URZ], R3 ;  /* 0x00000003000085a7 */ /* 0x000ea400080010ff */
[----:B--2---:R-:W-:Y:S05]  /*89a0*/  @!P0 BRA `(.L_x_103) ;  /* 0xfffffffc00f08947 */ /* 0x004fea000383ffff */
[----:B------:R-:W-:Y:S05]  /*89b0*/  BRA `(.L_x_104) ;  /* 0xffffff9800907947 */ /* 0x000fea000383ffff */
.L_x_37:
[----:B----4-:R-:W-:-:S07]  /*89c0*/  MOV R0, UR5 ;  /* 0x0000000500007c02 */ /* 0x010fce0008000f00 */
.L_x_105:
[----:B-1----:R1:W2:Y:S02]  /*89d0*/  SYNCS.PHASECHK.TRANS64.TRYWAIT P0, [R0+URZ], R3 ;  /* 0x00000003000075a7 */ /* 0x0022a400080011ff */
[----:B--2---:R-:W-:Y:S05]  /*89e0*/  @!P0 NANOSLEEP.SYNCS 0x989680 ;  /* 0x009896800000895d */ /* 0x004fea0003900000 */
[----:B------:R-:W2:Y:S02]  /*89f0*/  @!P0 SYNCS.PHASECHK.TRANS64 P0, [R0+URZ], R3 ;  /* 0x00000003000085a7 */ /* 0x000ea400080010ff */
[----:B--2---:R-:W-:Y:S05]  /*8a00*/  @!P0 BRA `(.L_x_105) ;  /* 0xfffffffc00f08947 */ /* 0x004fea000383ffff */
[----:B------:R-:W-:Y:S05]  /*8a10*/  BRA `(.L_x_106) ;  /* 0xffffff98009c7947 */ /* 0x000fea000383ffff */
.L_x_40:
[----:B-1----:R1:W2:Y:S02]  /*8a20*/  SYNCS.PHASECHK.TRANS64.TRYWAIT P0, [R0+URZ+0xb0], R5 ;  /* 0x0000b005000075a7 */ /* 0x0022a400080011ff */
[----:B--2---:R-:W-:Y:S05]  /*8a30*/  @!P0 NANOSLEEP.SYNCS 0x989680 ;  /* 0x009896800000895d */ /* 0x004fea0003900000 */
[----:B------:R-:W2:Y:S02]  /*8a40*/  @!P0 SYNCS.PHASECHK.TRANS64 P0, [R0+URZ+0xb0], R5 ;  /* 0x0000b005000085a7 */ /* 0x000ea400080010ff */
[----:B--2---:R-:W-:Y:S05]  /*8a50*/  @!P0 BRA `(.L_x_40) ;  /* 0xfffffffc00f08947 */ /* 0x004fea000383ffff */
[----:B------:R-:W-:Y:S05]  /*8a60*/  BRA `(.L_x_107) ;  /* 0xffffff9800f87947 */ /* 0x000fea000383ffff */
.L_x_41:
[----:B------:R-:W-:-:S07]  /*8a70*/  MOV R0, UR5 ;  /* 0x0000000500007c02 */ /* 0x000fce0008000f00 */
.L_x_108:
[----:B-1----:R1:W2:Y:S02]  /*8a80*/  SYNCS.PHASECHK.TRANS64.TRYWAIT P0, [R0+URZ+0x60], R5 ;  /* 0x00006005000075a7 */ /* 0x0022a400080011ff */
[----:B--2---:R-:W-:Y:S05]  /*8a90*/  @!P0 NANOSLEEP.SYNCS 0x989680 ;  /* 0x009896800000895d */ /* 0x004fea0003900000 */
[----:B------:R-:W2:Y:S02]  /*8aa0*/  @!P0 SYNCS.PHASECHK.TRANS64 P0, [R0+URZ+0x60], R5 ;  /* 0x00006005000085a7 */ /* 0x000ea400080010ff */
[----:B--2---:R-:W-:Y:S05]  /*8ab0*/  @!P0 BRA `(.L_x_108) ;  /* 0xfffffffc00f08947 */ /* 0x004fea000383ffff */
[----:B------:R-:W-:Y:S05]  /*8ac0*/  BRA `(.L_x_109) ;  /* 0xffffff9c00087947 */ /* 0x000fea000383ffff */
.L_x_42:
[----:B-1----:R1:W2:Y:S02]  /*8ad0*/  SYNCS.PHASECHK.TRANS64.TRYWAIT P1, [R0+URZ+0x50], R5 ;  /* 0x00005005000075a7 */ /* 0x0022a400080211ff */
[----:B--2---:R-:W-:Y:S05]  /*8ae0*/  @!P1 NANOSLEEP.SYNCS 0x989680 ;  /* 0x009896800000995d */ /* 0x004fea0003900000 */
[----:B------:R-:W2:Y:S02]  /*8af0*/  @!P1 SYNCS.PHASECHK.TRANS64 P1, [R0+URZ+0x50], R5 ;  /* 0x00005005000095a7 */ /* 0x000ea400080210ff */
[----:B--2---:R-:W-:Y:S05]  /*8b00*/  @!P1 BRA `(.L_x_42) ;  /* 0xfffffffc00f09947 */ /* 0x004fea000383ffff */
[----:B------:R-:W-:Y:S05]  /*8b10*/  BRA `(.L_x_110) ;  /* 0xffffff9c00387947 */ /* 0x000fea000383ffff */
.L_x_45:
[----:B------:R-:W-:-:S07]  /*8b20*/  MOV R0, UR5 ;  /* 0x0000000500007c02 */ /* 0x000fce0008000f00 */
.L_x_111:
[----:B-1----:R1:W2:Y:S02]  /*8b30*/  SYNCS.PHASECHK.TRANS64.TRYWAIT P0, [R0+URZ+0x60], R3 ;  /* 0x00006003000075a7 */ /* 0x0022a400080011ff */
[----:B--2---:R-:W-:Y:S05]  /*8b40*/  @!P0 NANOSLEEP.SYNCS 0x989680 ;  /* 0x009896800000895d */ /* 0x004fea0003900000 */
[----:B------:R-:W2:Y:S02]  /*8b50*/  @!P0 SYNCS.PHASECHK.TRANS64 P0, [R0+URZ+0x60], R3 ;  /* 0x00006003000085a7 */ /* 0x000ea400080010ff */
[----:B--2---:R-:W-:Y:S05]  /*8b60*/  @!P0 BRA `(.L_x_111) ;  /* 0xfffffffc00f08947 */ /* 0x004fea000383ffff */
[----:B------:R-:W-:Y:S05]  /*8b70*/  BRA `(.L_x_44) ;  /* 0xffffff9c008c7947 */ /* 0x000fea000383ffff */
.L_x_52:
[----:B-1----:R1:W2:Y:S02]  /*8b80*/  SYNCS.PHASECHK.TRANS64.TRYWAIT P1, [R0+URZ+0x50], R5 ;  /* 0x00005005000075a7 */ /* 0x0022a400080211ff */
[----:B--2---:R-:W-:Y:S05]  /*8b90*/  @!P1 NANOSLEEP.SYNCS 0x989680 ;  /* 0x009896800000995d */ /* 0x004fea0003900000 */
[----:B------:R-:W2:Y:S02]  /*8ba0*/  @!P1 SYNCS.PHASECHK.TRANS64 P1, [R0+URZ+0x50], R5 ;  /* 0x00005005000095a7 */ /* 0x000ea400080210ff */
[----:B--2---:R-:W-:Y:S05]  /*8bb0*/  @!P1 BRA `(.L_x_52) ;  /* 0xfffffffc00f09947 */ /* 0x004fea000383ffff */
[----:B------:R-:W-:Y:S05]  /*8bc0*/  BRA `(.L_x_112) ;  /* 0xffffffa4001c7947 */ /* 0x000fea000383ffff */
.L_x_53:
[----:B------:R-:W-:-:S07]  /*8bd0*/  MOV R3, UR14 ;  /* 0x0000000e00037c02 */ /* 0x000fce0008000f00 */
.L_x_113:
[----:B-1----:R1:W2:Y:S02]  /*8be0*/  SYNCS.PHASECHK.TRANS64.TRYWAIT P0, [R3+URZ+0x90], R0 ;  /* 0x00009000030075a7 */ /* 0x0022a400080011ff */
[----:B--2---:R-:W-:Y:S05]  /*8bf0*/  @!P0 NANOSLEEP.SYNCS 0x989680 ;  /* 0x009896800000895d */ /* 0x004fea0003900000 */
[----:B------:R-:W2:Y:S02]  /*8c00*/  @!P0 SYNCS.PHASECHK.TRANS64 P0, [R3+URZ+0x90], R0 ;  /* 0x00009000030085a7 */ /* 0x000ea400080010ff */
[----:B--2---:R-:W-:Y:S05]  /*8c10*/  @!P0 BRA `(.L_x_113) ;  /* 0xfffffffc00f08947 */ /* 0x004fea000383ffff */
[----:B------:R-:W-:Y:S05]  /*8c20*/  BRA `(.L_x_114) ;  /* 0xffffffa400687947 */ /* 0x000fea000383ffff */
.L_x_56:
[----:B------:R-:W-:Y:S07]  /*8c30*/  MOV R0, UR19 ;  /* 0x0000001300007c02 */ /* 0x000fee0008000f00 */
.L_x_115:
[----:B-1----:R1:W2:Y:S02]  /*8c40*/  SYNCS.PHASECHK.TRANS64.TRYWAIT P0, [R0+URZ], R3 ;  /* 0x00000003000075a7 */ /* 0x0022a400080011ff */
[----:B--2---:R-:W-:Y:S05]  /*8c50*/  @!P0 NANOSLEEP.SYNCS 0x989680 ;  /* 0x009896800000895d */ /* 0x004fea0003900000 */
[----:B------:R-:W2:Y:S02]  /*8c60*/  @!P0 SYNCS.PHASECHK.TRANS64 P0, [R0+URZ], R3 ;  /* 0x00000003000085a7 */ /* 0x000ea400080010ff */
[----:B--2---:R-:W-:Y:S05]  /*8c70*/  @!P0 BRA `(.L_x_115) ;  /* 0xfffffffc00f08947 */ /* 0x004fea000383ffff */
[----:B------:R-:W-:Y:S05]  /*8c80*/  BRA `(.L_x_55) ;  /* 0xffffffa400847947 */ /* 0x000fea000383ffff */
.L_x_59:
[----:B------:R-:W-:-:S07]  /*8c90*/  MOV R0, UR5 ;  /* 0x0000000500007c02 */ /* 0x000fce0008000f00 */
.L_x_116:
[----:B--2---:R2:W3:Y:S02]  /*8ca0*/  SYNCS.PHASECHK.TRANS64.TRYWAIT P0, [R0+URZ], R3 ;  /* 0x00000003000075a7 */ /* 0x0044e400080011ff */
[----:B---3--:R-:W-:Y:S05]  /*8cb0*/  @!P0 NANOSLEEP.SYNCS 0x989680 ;  /* 0x009896800000895d */ /* 0x008fea0003900000 */
[----:B------:R-:W3:Y:S02]  /*8cc0*/  @!P0 SYNCS.PHASECHK.TRANS64 P0, [R0+URZ], R3 ;  /* 0x00000003000085a7 */ /* 0x000ee400080010ff */
[----:B---3--:R-:W-:Y:S05]  /*8cd0*/  @!P0 BRA `(.L_x_116) ;  /* 0xfffffffc00f08947 */ /* 0x008fea000383ffff */
[----:B------:R-:W-:Y:S05]  /*8ce0*/  BRA `(.L_x_117) ;  /* 0xffffffa800b07947 */ /* 0x000fea000383ffff */
.L_x_60:
[----:B------:R-:W-:-:S07]  /*8cf0*/  MOV R0, UR5 ;  /* 0x0000000500007c02 */ /* 0x000fce0008000f00 */
.L_x_118:
[----:B--2---:R2:W3:Y:S02]  /*8d00*/  SYNCS.PHASECHK.TRANS64.TRYWAIT P0, [R0+URZ], R3 ;  /* 0x00000003000075a7 */ /* 0x0044e400080011ff */
[----:B---3--:R-:W-:Y:S05]  /*8d10*/  @!P0 NANOSLEEP.SYNCS 0x989680 ;  /* 0x009896800000895d */ /* 0x008fea0003900000 */
[----:B------:R-:W3:Y:S02]  /*8d20*/  @!P0 SYNCS.PHASECHK.TRANS64 P0, [R0+URZ], R3 ;  /* 0x00000003000085a7 */ /* 0x000ee400080010ff */
[----:B---3--:R-:W-:Y:S05]  /*8d30*/  @!P0 BRA `(.L_x_118) ;  /* 0xfffffffc00f08947 */ /* 0x008fea000383ffff */
[----:B------:R-:W-:Y:S05]  /*8d40*/  BRA `(.L_x_119) ;  /* 0xffffffa800bc7947 */ /* 0x000fea000383ffff */
.L_x_61:
[----:B------:R-:W-:-:S07]  /*8d50*/  MOV R0, UR5 ;  /* 0x0000000500007c02 */ /* 0x000fce0008000f00 */
.L_x_120:
[----:B--2---:R2:W3:Y:S02]  /*8d60*/  SYNCS.PHASECHK.TRANS64.TRYWAIT P0, [R0+URZ], R3 ;  /* 0x00000003000075a7 */ /* 0x0044e400080011ff */
[----:B---3--:R-:W-:Y:S05]  /*8d70*/  @!P0 NANOSLEEP.SYNCS 0x989680 ;  /* 0x009896800000895d */ /* 0x008fea0003900000 */
[----:B------:R-:W3:Y:S02]  /*8d80*/  @!P0 SYNCS.PHASECHK.TRANS64 P0, [R0+URZ], R3 ;  /* 0x00000003000085a7 */ /* 0x000ee400080010ff */
[----:B---3--:R-:W-:Y:S05]  /*8d90*/  @!P0 BRA `(.L_x_120) ;  /* 0xfffffffc00f08947 */ /* 0x008fea000383ffff */
[----:B------:R-:W-:Y:S05]  /*8da0*/  BRA `(.L_x_121) ;  /* 0xffffffa800c87947 */ /* 0x000fea000383ffff */
.L_x_62:
[----:B------:R-:W-:-:S07]  /*8db0*/  MOV R0, UR6 ;  /* 0x0000000600007c02 */ /* 0x000fce0008000f00 */
.L_x_122:
[----:B--2---:R2:W3:Y:S02]  /*8dc0*/  SYNCS.PHASECHK.TRANS64.TRYWAIT P0, [R0+URZ], R3 ;  /* 0x00000003000075a7 */ /* 0x0044e400080011ff */
[----:B---3--:R-:W-:Y:S05]  /*8dd0*/  @!P0 NANOSLEEP.SYNCS 0x989680 ;  /* 0x009896800000895d */ /* 0x008fea0003900000 */
[----:B------:R-:W3:Y:S02]  /*8de0*/  @!P0 SYNCS.PHASECHK.TRANS64 P0, [R0+URZ], R3 ;  /* 0x00000003000085a7 */ /* 0x000ee400080010ff */
[----:B---3--:R-:W-:Y:S05]  /*8df0*/  @!P0 BRA `(.L_x_122) ;  /* 0xfffffffc00f08947 */ /* 0x008fea000383ffff */
[----:B------:R-:W-:Y:S05]  /*8e00*/  BRA `(.L_x_123) ;  /* 0xffffffa800d47947 */ /* 0x000fea000383ffff */
.L_x_67:
[----:B--2---:R2:W3:Y:S02]  /*8e10*/  SYNCS.PHASECHK.TRANS64.TRYWAIT P0, [R0+URZ+0x50], R3 ;  /* 0x00005003000075a7 */ /* 0x0044e400080011ff */
[----:B---3--:R-:W-:Y:S05]  /*8e20*/  @!P0 NANOSLEEP.SYNCS 0x989680 ;  /* 0x009896800000895d */ /* 0x008fea0003900000 */
[----:B------:R-:W3:Y:S02]  /*8e30*/  @!P0 SYNCS.PHASECHK.TRANS64 P0, [R0+URZ+0x50], R3 ;  /* 0x00005003000085a7 */ /* 0x000ee400080010ff */
[----:B---3--:R-:W-:Y:S05]  /*8e40*/  @!P0 BRA `(.L_x_67) ;  /* 0xfffffffc00f08947 */ /* 0x008fea000383ffff */
[----:B------:R-:W-:Y:S05]  /*8e50*/  BRA `(.L_x_124) ;  /* 0xffffffac00d47947 */ /* 0x000fea000383ffff */
.L_x_70:
[----:B------:R-:W-:Y:S07]  /*8e60*/  MOV R0, UR7 ;  /* 0x0000000700007c02 */ /* 0x000fee0008000f00 */
.L_x_125:
[----:B--2---:R2:W3:Y:S02]  /*8e70*/  SYNCS.PHASECHK.TRANS64.TRYWAIT P0, [R0+URZ+0x48], R3 ;  /* 0x00004803000075a7 */ /* 0x0044e400080011ff */
[----:B---3--:R-:W-:Y:S05]  /*8e80*/  @!P0 NANOSLEEP.SYNCS 0x989680 ;  /* 0x009896800000895d */ /* 0x008fea0003900000 */
[----:B------:R-:W3:Y:S02]  /*8e90*/  @!P0 SYNCS.PHASECHK.TRANS64 P0, [R0+URZ+0x48], R3 ;  /* 0x00004803000085a7 */ /* 0x000ee400080010ff */
[----:B---3--:R-:W-:Y:S05]  /*8ea0*/  @!P0 BRA `(.L_x_125) ;  /* 0xfffffffc00f08947 */ /* 0x008fea000383ffff */
[----:B------:R-:W-:Y:S05]  /*8eb0*/  BRA `(.L_x_69) ;  /* 0xffffffb000c07947 */ /* 0x000fea000383ffff */
.L_x_73:
[----:B------:R-:W-:Y:S07]  /*8ec0*/  MOV R0, UR7 ;  /* 0x0000000700007c02 */ /* 0x000fee0008000f00 */
.L_x_126:
[----:B-1----:R1:W2:Y:S02]  /*8ed0*/  SYNCS.PHASECHK.TRANS64.TRYWAIT P2, [R0+URZ+0x38], R23 ;  /* 0x00003817000075a7 */ /* 0x0022a400080411ff */
[----:B--2---:R-:W-:Y:S05]  /*8ee0*/  @!P2 NANOSLEEP.SYNCS 0x989680 ;  /* 0x009896800000a95d */ /* 0x004fea0003900000 */
[----:B------:R-:W2:Y:S02]  /*8ef0*/  @!P2 SYNCS.PHASECHK.TRANS64 P2, [R0+URZ+0x38], R23 ;  /* 0x000038170000a5a7 */ /* 0x000ea400080410ff */
[----:B--2---:R-:W-:Y:S05]  /*8f00*/  @!P2 BRA `(.L_x_126) ;  /* 0xfffffffc00f0a947 */ /* 0x004fea000383ffff */
[----:B------:R-:W-:Y:S05]  /*8f10*/  BRA `(.L_x_127) ;  /* 0xffffffb400547947 */ /* 0x000fea000383ffff */
.L_x_76:
[----:B--2---:R2:W4:Y:S02]  /*8f20*/  SYNCS.PHASECHK.TRANS64.TRYWAIT P0, [R0+URZ+0x50], R3 ;  /* 0x00005003000075a7 */ /* 0x00452400080011ff */
[----:B----4-:R-:W-:Y:S05]  /*8f30*/  @!P0 NANOSLEEP.SYNCS 0x989680 ;  /* 0x009896800000895d */ /* 0x010fea0003900000 */
[----:B------:R-:W4:Y:S02]  /*8f40*/  @!P0 SYNCS.PHASECHK.TRANS64 P0, [R0+URZ+0x50], R3 ;  /* 0x00005003000085a7 */ /* 0x000f2400080010ff */
[----:B----4-:R-:W-:Y:S05]  /*8f50*/  @!P0 BRA `(.L_x_76) ;  /* 0xfffffffc00f08947 */ /* 0x010fea000383ffff */
[----:B------:R-:W-:Y:S05]  /*8f60*/  BRA `(.L_x_128) ;  /* 0xffffffbc00707947 */ /* 0x000fea000383ffff */
.L_x_82:
[----:B------:R-:W-:Y:S07]  /*8f70*/  MOV R0, UR44 ;  /* 0x0000002c00007c02 */ /* 0x000fee0008000f00 */
.L_x_129:
[----:B-1----:R1:W3:Y:S02]  /*8f80*/  SYNCS.PHASECHK.TRANS64.TRYWAIT P0, [R0+URZ+0x30], R3 ;  /* 0x00003003000075a7 */ /* 0x0022e400080011ff */
[----:B---3--:R-:W-:Y:S05]  /*8f90*/  @!P0 NANOSLEEP.SYNCS 0x989680 ;  /* 0x009896800000895d */ /* 0x008fea0003900000 */
[----:B------:R-:W3:Y:S02]  /*8fa0*/  @!P0 SYNCS.PHASECHK.TRANS64 P0, [R0+URZ+0x30], R3 ;  /* 0x00003003000085a7 */ /* 0x000ee400080010ff */
[----:B---3--:R-:W-:Y:S05]  /*8fb0*/  @!P0 BRA `(.L_x_129) ;  /* 0xfffffffc00f08947 */ /* 0x008fea000383ffff */
[----:B------:R-:W-:Y:S05]  /*8fc0*/  BRA `(.L_x_81) ;  /* 0xffffffc400a07947 */ /* 0x000fea000383ffff */
.L_x_84:
[----:B-1----:R-:W-:Y:S07]  /*8fd0*/  MOV R3, UR48 ;  /* 0x0000003000037c02 */ /* 0x002fee0008000f00 */
.L_x_130:
[----:B-1----:R1:W2:Y:S02]  /*8fe0*/  SYNCS.PHASECHK.TRANS64.TRYWAIT P0, [R3+URZ+0x70], R8 ;  /* 0x00007008030075a7 */ /* 0x0022a400080011ff */
[----:B--2---:R-:W-:Y:S05]  /*8ff0*/  @!P0 NANOSLEEP.SYNCS 0x989680 ;  /* 0x009896800000895d */ /* 0x004fea0003900000 */
[----:B------:R-:W2:Y:S02]  /*9000*/  @!P0 SYNCS.PHASECHK.TRANS64 P0, [R3+URZ+0x70], R8 ;  /* 0x00007008030085a7 */ /* 0x000ea400080010ff */
[----:B--2---:R-:W-:Y:S05]  /*9010*/  @!P0 BRA `(.L_x_130) ;  /* 0xfffffffc00f08947 */ /* 0x004fea000383ffff */
[----:B------:R-:W-:Y:S05]  /*9020*/  BRA `(.L_x_83) ;  /* 0xffffffc800407947 */ /* 0x000fea000383ffff */
        .weak           $__internal_0_$__cuda_sm10x_tcgen05_guardrail_trap_col_being_dealloced_not_returned_by_alloc
        .type           $__internal_0_$__cuda_sm10x_tcgen05_guardrail_trap_col_being_dealloced_not_returned_by_alloc,@function
        .size           $__internal_0_$__cuda_sm10x_tcgen05_guardrail_trap_col_being_dealloced_not_returned_by_alloc,($__internal_1_$__cuda_sm10x_tcgen05_guardrail_trap_phase_invalid_during_alloc - $__internal_0_$__cuda_sm10x_tcgen05_guardrail_trap_col_being_dealloced_not_returned_by_alloc)
$__internal_0_$__cuda_sm10x_tcgen05_guardrail_trap_col_being_dealloced_not_returned_by_alloc:
[----:B------:R-:W-:Y:S05]  /*9030*/  BPT.TRAP 0x1 ;  /* 0x000000040000795c */ /* 0x000fea0000300000 */
[----:B------:R-:W-:-:S04]  /*9040*/  HFMA2 R3, -RZ, RZ, 0, 0 ;  /* 0x00000000ff037431 */ /* 0x000fc800000001ff */
[----:B------:R-:W-:Y:S05]  /*9050*/  RET.REL.NODEC R2 `(_ZN7cutlass13device_kernelINS_4gemm6kernel13GemmUniversalIN4cute5tupleIJiiiiEEENS1_10collective13CollectiveMmaINS1_35MainloopSm100TmaUmmaWarpSpecializedILi3ELi2ELi4ENS5_IJNS4_1CILi1EEESB_SB_EEEEENS5_IJNSA_ILi64EEENSA_ILi176EEENSA_ILi256EEEEEEaNS5_IJlSB_lEEEaSI_NS4_8TiledMMAINS4_8MMA_AtomIJNS4_15SM100_MMA_S8_SSIaaiLi64ELi176ELNS4_4UMMA5MajorE0ELSN_0ELNSM_8SaturateE0EEEEEENS4_6LayoutISC_NS5_IJNSA_ILi0EEESS_SS_EEEEENS5_IJNS4_10UnderscoreESV_SV_EEEEENS4_13SM90_TMA_LOADENS4_14ComposedLayoutINS4_7SwizzleILi3ELi4ELi3EEENS4_18smem_ptr_flag_bitsILi8EEENSR_INS5_IJNSA_ILi8EEENSA_ILi128EEEEEENS5_IJS15_SB_EEEEEEEvNS4_8identityESY_S19_vS1A_EENS_8epilogue10collective18CollectiveEpilogueINS1C_23Sm100TmaWarpSpecializedILi1ELi1ELi88ELb0ELb0EEEJSH_NS5_IJNSR_ISE_SB_EENSR_ISF_SB_EEEEEaSI_aSI_NS1C_6fusion15FusionCallbacksIS1G_NS1K_17LinearCombinationIaiaiLNS_15FloatRoundStyleE2EEESH_S1J_JEEENS4_5SM1004TMEM4LOAD25SM100_TMEM_LOAD_16dp32b8xESY_NSZ_INS10_ILi0ELi4ELi3EEES13_NSR_INS5_IJS14_NSA_ILi16EEEEEENS5_IJS1V_SB_EEEEEEENS4_39AutoVectorizingCopyWithAssumedAlignmentILi128EEENS4_14SM90_TMA_STOREES1Z_S21_S21_EEEvvEEEEvNT_6ParamsE) ;  /* 0xffffff6c02e87950 */ /* 0x000fea0003c3ffff */
        .weak           $__internal_1_$__cuda_sm10x_tcgen05_guardrail_trap_phase_invalid_during_alloc
        .type           $__internal_1_$__cuda_sm10x_tcgen05_guardrail_trap_phase_invalid_during_alloc,@function
        .size           $__internal_1_$__cuda_sm10x_tcgen05_guardrail_trap_phase_invalid_during_alloc,($__internal_2_$__cuda_sm10x_tcgen05_guardrail_trap_unallocated_columns_being_dealloced - $__internal_1_$__cuda_sm10x_tcgen05_guardrail_trap_phase_invalid_during_alloc)
$__internal_1_$__cuda_sm10x_tcgen05_guardrail_trap_phase_invalid_during_alloc:
[----:B------:R-:W-:Y:S05]  /*9060*/  BPT.TRAP 0x1 ;  /* 0x000000040000795c */ /* 0x000fea0000300000 */
[----:B------:R-:W-:-:S04]  /*9070*/  MOV R3, 0x0 ;  /* 0x0000000000037802 */ /* 0x000fc80000000f00 */
[----:B------:R-:W-:Y:S05]  /*9080*/  RET.REL.NODEC R2 `(_ZN7cutlass13device_kernelINS_4gemm6kernel13GemmUniversalIN4cute5tupleIJiiiiEEENS1_10collective13CollectiveMmaINS1_35MainloopSm100TmaUmmaWarpSpecializedILi3ELi2ELi4ENS5_IJNS4_1CILi1EEESB_SB_EEEEENS5_IJNSA_ILi64EEENSA_ILi176EEENSA_ILi256EEEEEEaNS5_IJlSB_lEEEaSI_NS4_8TiledMMAINS4_8MMA_AtomIJNS4_15SM100_MMA_S8_SSIaaiLi64ELi176ELNS4_4UMMA5MajorE0ELSN_0ELNSM_8SaturateE0EEEEEENS4_6LayoutISC_NS5_IJNSA_ILi0EEESS_SS_EEEEENS5_IJNS4_10UnderscoreESV_SV_EEEEENS4_13SM90_TMA_LOADENS4_14ComposedLayoutINS4_7SwizzleILi3ELi4ELi3EEENS4_18smem_ptr_flag_bitsILi8EEENSR_INS5_IJNSA_ILi8EEENSA_ILi128EEEEEENS5_IJS15_SB_EEEEEEEvNS4_8identityESY_S19_vS1A_EENS_8epilogue10collective18CollectiveEpilogueINS1C_23Sm100TmaWarpSpecializedILi1ELi1ELi88ELb0ELb0EEEJSH_NS5_IJNSR_ISE_SB_EENSR_ISF_SB_EEEEEaSI_aSI_NS1C_6fusion15FusionCallbacksIS1G_NS1K_17LinearCombinationIaiaiLNS_15FloatRoundStyleE2EEESH_S1J_JEEENS4_5SM1004TMEM4LOAD25SM100_TMEM_LOAD_16dp32b8xESY_NSZ_INS10_ILi0ELi4ELi3EEES13_NSR_INS5_IJS14_NSA_ILi16EEEEEENS5_IJS1V_SB_EEEEEEENS4_39AutoVectorizingCopyWithAssumedAlignmentILi128EEENS4_14SM90_TMA_STOREES1Z_S21_S21_EEEvvEEEEvNT_6ParamsE) ;  /* 0xffffff6c02dc7950 */ /* 0x000fea0003c3ffff */
        .weak           $__internal_2_$__cuda_sm10x_tcgen05_guardrail_trap_unallocated_columns_being_dealloced
        .type           $__internal_2_$__cuda_sm10x_tcgen05_guardrail_trap_unallocated_columns_being_dealloced,@function
        .size           $__internal_2_$__cuda_sm10x_tcgen05_guardrail_trap_unallocated_columns_being_dealloced,(.L_x_132 - $__internal_2_$__cuda_sm10x_tcgen05_guardrail_trap_unallocated_columns_being_dealloced)
$__internal_2_$__cuda_sm10x_tcgen05_guardrail_trap_unallocated_columns_being_dealloced:
[----:B------:R-:W-:Y:S05]  /*9090*/  BPT.TRAP 0x1 ;  /* 0x000000040000795c */ /* 0x000fea0000300000 */
[----:B------:R-:W-:-:S04]  /*90a0*/  HFMA2 R3, -RZ, RZ, 0, 0 ;  /* 0x00000000ff037431 */ /* 0x000fc800000001ff */
[----:B------:R-:W-:Y:S05]  /*90b0*/  RET.REL.NODEC R2 `(_ZN7cutlass13device_kernelINS_4gemm6kernel13GemmUniversalIN4cute5tupleIJiiiiEEENS1_10collective13CollectiveMmaINS1_35MainloopSm100TmaUmmaWarpSpecializedILi3ELi2ELi4ENS5_IJNS4_1CILi1EEESB_SB_EEEEENS5_IJNSA_ILi64EEENSA_ILi176EEENSA_ILi256EEEEEEaNS5_IJlSB_lEEEaSI_NS4_8TiledMMAINS4_8MMA_AtomIJNS4_15SM100_MMA_S8_SSIaaiLi64ELi176ELNS4_4UMMA5MajorE0ELSN_0ELNSM_8SaturateE0EEEEEENS4_6LayoutISC_NS5_IJNSA_ILi0EEESS_SS_EEEEENS5_IJNS4_10UnderscoreESV_SV_EEEEENS4_13SM90_TMA_LOADENS4_14ComposedLayoutINS4_7SwizzleILi3ELi4ELi3EEENS4_18smem_ptr_flag_bitsILi8EEENSR_INS5_IJNSA_ILi8EEENSA_ILi128EEEEEENS5_IJS15_SB_EEEEEEEvNS4_8identityESY_S19_vS1A_EENS_8epilogue10collective18CollectiveEpilogueINS1C_23Sm100TmaWarpSpecializedILi1ELi1ELi88ELb0ELb0EEEJSH_NS5_IJNSR_ISE_SB_EENSR_ISF_SB_EEEEEaSI_aSI_NS1C_6fusion15FusionCallbacksIS1G_NS1K_17LinearCombinationIaiaiLNS_15FloatRoundStyleE2EEESH_S1J_JEEENS4_5SM1004TMEM4LOAD25SM100_TMEM_LOAD_16dp32b8xESY_NSZ_INS10_ILi0ELi4ELi3EEES13_NSR_INS5_IJS14_NSA_ILi16EEEEEENS5_IJS1V_SB_EEEEEEENS4_39AutoVectorizingCopyWithAssumedAlignmentILi128EEENS4_14SM90_TMA_STOREES1Z_S21_S21_EEEvvEEEEvNT_6ParamsE) ;  /* 0xffffff6c02d07950 */ /* 0x000fea0003c3ffff */
.L_x_131:
[----:B------:R-:W-:-:S00]  /*90c0*/  BRA `(.L_x_131) ;  /* 0xfffffffc00fc7947 */ /* 0x000fc0000383ffff */
[----:B------:R-:W-:-:S00]  /*90d0*/  NOP ;  /* 0x0000000000007918 */ /* 0x000fc00000000000 */
        /* <DEDUP_REMOVED lines=10> */
.L_x_132:


//--------------------- .nv.global.init           --------------------------
	.section	.nv.global.init,"aw",@progbits
.nv.global.init:
	.type		$str$26,@object
	.size		$str$26,($str$25 - $str$26)
$str$26:
        /*0000*/ 	.byte	0x2f, 0x74, 0x6d, 0x70, 0x2f, 0x63, 0x75, 0x74, 0x6c, 0x61, 0x73, 0x73, 0x5f, 0x73, 0x77, 0x65
        /*0010*/ 	.byte	0x65, 0x70, 0x5f, 0x73, 0x72, 0x63, 0x2f, 0x69, 0x6e, 0x63, 0x6c, 0x75, 0x64, 0x65, 0x2f, 0x63
        /*0020*/ 	.byte	0x75, 0x74, 0x65, 0x2f, 0x61, 0x74, 0x6f, 0x6d, 0x2f, 0x63, 0x6f, 0x70, 0x79, 0x5f, 0x74, 0x72
        /*0030*/ 	.byte	0x61, 0x69, 0x74, 0x73, 0x5f, 0x73, 0x6d, 0x31, 0x30, 0x30, 0x2e, 0x68, 0x70, 0x70, 0x00
	.type		$str$25,@object
	.size		$str$25,(__unnamed_1 - $str$25)
$str$25:
        /*003f*/ 	.byte	0x28, 0x28, 0x75, 0x69, 0x6e, 0x74, 0x33, 0x32, 0x5f, 0x74, 0x28, 0x74, 0x68, 0x72, 0x65, 0x61
        /*004f*/ 	.byte	0x64, 0x49, 0x64, 0x78, 0x2e, 0x78, 0x29, 0x20, 0x2f, 0x20, 0x33, 0x32, 0x29, 0x20, 0x25, 0x20
        /*005f*/ 	.byte	0x34, 0x29, 0x20, 0x3d, 0x3d, 0x20, 0x28, 0x28, 0x28, 0x74, 0x6d, 0x65, 0x6d, 0x5f, 0x61, 0x64
        /*006f*/ 	.byte	0x64, 0x72, 0x20, 0x3e, 0x3e, 0x20, 0x31, 0x36, 0x29, 0x20, 0x2f, 0x20, 0x33, 0x32, 0x29, 0x20
        /*007f*/ 	.byte	0x25, 0x20, 0x34, 0x29, 0x00
	.type		__unnamed_1,@object
	.size		__unnamed_1,(.L_1 - __unnamed_1)
__unnamed_1:
        /*0084*/ 	.byte	0x63, 0x6f, 0x6e, 0x73, 0x74, 0x65, 0x78, 0x70, 0x72, 0x20, 0x76, 0x6f, 0x69, 0x64, 0x20, 0x63
        /* <DEDUP_REMOVED lines=36> */
        /*02d4*/ 	.byte	0x3a, 0x3a, 0x43, 0x3c, 0x30, 0x3e, 0x3e, 0x3e, 0x3e, 0x5d, 0x00
.L_1:


//--------------------- .nv.shared._ZN7cutlass13device_kernelINS_4gemm6kernel13GemmUniversalIN4cute5tupleIJiiiiEEENS1_10collective13CollectiveMmaINS1_35MainloopSm100TmaUmmaWarpSpecializedILi3ELi2ELi4ENS5_IJNS4_1CILi1EEESB_SB_EEEEENS5_IJNSA_ILi64EEENSA_ILi176EEENSA_ILi256EEEEEEaNS5_IJlSB_lEEEaSI_NS4_8TiledMMAINS4_8MMA_AtomIJNS4_15SM100_MMA_S8_SSIaaiLi64ELi176ELNS4_4UMMA5MajorE0ELSN_0ELNSM_8SaturateE0EEEEEENS4_6LayoutISC_NS5_IJNSA_ILi0EEESS_SS_EEEEENS5_IJNS4_10UnderscoreESV_SV_EEEEENS4_13SM90_TMA_LOADENS4_14ComposedLayoutINS4_7SwizzleILi3ELi4ELi3EEENS4_18smem_ptr_flag_bitsILi8EEENSR_INS5_IJNSA_ILi8EEENSA_ILi128EEEEEENS5_IJS15_SB_EEEEEEEvNS4_8identityESY_S19_vS1A_EENS_8epilogue10collective18CollectiveEpilogueINS1C_23Sm100TmaWarpSpecializedILi1ELi1ELi88ELb0ELb0EEEJSH_NS5_IJNSR_ISE_SB_EENSR_ISF_SB_EEEEEaSI_aSI_NS1C_6fusion15FusionCallbacksIS1G_NS1K_17LinearCombinationIaiaiLNS_15FloatRoundStyleE2EEESH_S1J_JEEENS4_5SM1004TMEM4LOAD25SM100_TMEM_LOAD_16dp32b8xESY_NSZ_INS10_ILi0ELi4ELi3EEES13_NSR_INS5_IJS14_NSA_ILi16EEEEEENS5_IJS1V_SB_EEEEEEENS4_39AutoVectorizingCopyWithAssumedAlignmentILi128EEENS4_14SM90_TMA_STOREES1Z_S21_S21_EEEvvEEEEvNT_6ParamsE --------------------------
	.section	.nv.shared._ZN7cutlass13device_kernelINS_4gemm6kernel13GemmUniversalIN4cute5tupleIJiiiiEEENS1_10collective13CollectiveMmaINS1_35MainloopSm100TmaUmmaWarpSpecializedILi3ELi2ELi4ENS5_IJNS4_1CILi1EEESB_SB_EEEEENS5_IJNSA_ILi64EEENSA_ILi176EEENSA_ILi256EEEEEEaNS5_IJlSB_lEEEaSI_NS4_8TiledMMAINS4_8MMA_AtomIJNS4_15SM100_MMA_S8_SSIaaiLi64ELi176ELNS4_4UMMA5MajorE0ELSN_0ELNSM_8SaturateE0EEEEEENS4_6LayoutISC_NS5_IJNSA_ILi0EEESS_SS_EEEEENS5_IJNS4_10UnderscoreESV_SV_EEEEENS4_13SM90_TMA_LOADENS4_14ComposedLayoutINS4_7SwizzleILi3ELi4ELi3EEENS4_18smem_ptr_flag_bitsILi8EEENSR_INS5_IJNSA_ILi8EEENSA_ILi128EEEEEENS5_IJS15_SB_EEEEEEEvNS4_8identityESY_S19_vS1A_EENS_8epilogue10collective18CollectiveEpilogueINS1C_23Sm100TmaWarpSpecializedILi1ELi1ELi88ELb0ELb0EEEJSH_NS5_IJNSR_ISE_SB_EENSR_ISF_SB_EEEEEaSI_aSI_NS1C_6fusion15FusionCallbacksIS1G_NS1K_17LinearCombinationIaiaiLNS_15FloatRoundStyleE2EEESH_S1J_JEEENS4_5SM1004TMEM4LOAD25SM100_TMEM_LOAD_16dp32b8xESY_NSZ_INS10_ILi0ELi4ELi3EEES13_NSR_INS5_IJS14_NSA_ILi16EEEEEENS5_IJS1V_SB_EEEEEEENS4_39AutoVectorizingCopyWithAssumedAlignmentILi128EEENS4_14SM90_TMA_STOREES1Z_S21_S21_EEEvvEEEEvNT_6ParamsE,"aw",@nobits
	.sectionflags	@""
	.align	16
	.zero		1024


//--------------------- .nv.shared.reserved.0     --------------------------
	.section	.nv.shared.reserved.0,"aw",@nobits
	.weak		__nv_reservedSMEM_offset_0_alias
	.size		__nv_reservedSMEM_offset_0_alias, 0, 64
	.other		__nv_reservedSMEM_offset_0_alias,@"STO_CUDA_RESERVED_SHARED STV_DEFAULT"
__nv_reservedSMEM_offset_0_alias:
	.zero		0
.nv.shared.reserved.0:
	.zero		64
	.weak		__nv_reservedSMEM_tcgen05_partition
	.type		__nv_reservedSMEM_tcgen05_partition,@object
	.size		__nv_reservedSMEM_tcgen05_partition,(.L_0 - __nv_reservedSMEM_tcgen05_partition)
__nv_reservedSMEM_tcgen05_partition:
	.zero		32
.L_0:


//--------------------- .nv.global                --------------------------
	.section	.nv.global,"aw",@nobits
.nv.global:
	.type		_ZN40_INTERNAL_9db9a24d_4_k_cu_a15dc7ff_318154cute1_E,@object
	.size		_ZN40_INTERNAL_9db9a24d_4_k_cu_a15dc7ff_318154cute1_E,(_ZN40_INTERNAL_9db9a24d_4_k_cu_a15dc7ff_318154cuda3std3__45__cpo6cbeginE - _ZN40_INTERNAL_9db9a24d_4_k_cu_a15dc7ff_318154cute1_E)
_ZN40_INTERNAL_9db9a24d_4_k_cu_a15dc7ff_318154cute1_E:
	.zero		1
	.type		_ZN40_INTERNAL_9db9a24d_4_k_cu_a15dc7ff_318154cuda3std3__45__cpo6cbeginE,@object
	.size		_ZN40_INTERNAL_9db9a24d_4_k_cu_a15dc7ff_318154cuda3std3__45__cpo6cbeginE,(_ZN40_INTERNAL_9db9a24d_4_k_cu_a15dc7ff_318154cuda3std3__48in_placeE - _ZN40_INTERNAL_9db9a24d_4_k_cu_a15dc7ff_318154cuda3std3__45__cpo6cbeginE)
_ZN40_INTERNAL_9db9a24d_4_k_cu_a15dc7ff_318154cuda3std3__45__cpo6cbeginE:
	.zero		1
	.type		_ZN40_INTERNAL_9db9a24d_4_k_cu_a15dc7ff_318154cuda3std3__48in_placeE,@object
	.size		_ZN40_INTERNAL_9db9a24d_4_k_cu_a15dc7ff_318154cuda3std3__48in_placeE,(_ZN40_INTERNAL_9db9a24d_4_k_cu_a15dc7ff_318154cuda3std6ranges3__45__cpo9iter_moveE - _ZN40_INTERNAL_9db9a24d_4_k_cu_a15dc7ff_318154cuda3std3__48in_placeE)
_ZN40_INTERNAL_9db9a24d_4_k_cu_a15dc7ff_318154cuda3std3__48in_placeE:
	.zero		1
	.type		_ZN40_INTERNAL_9db9a24d_4_k_cu_a15dc7ff_318154cuda3std6ranges3__45__cpo9iter_moveE,@object
	.size		_ZN40_INTERNAL_9db9a24d_4_k_cu_a15dc7ff_318154cuda3std6ranges3__45__cpo9iter_moveE,(_ZN40_INTERNAL_9db9a24d_4_k_cu_a15dc7ff_318154cuda3std3__45__cpo5beginE - _ZN40_INTERNAL_9db9a24d_4_k_cu_a15dc7ff_318154cuda3std6ranges3__45__cpo9iter_moveE)
_ZN40_INTERNAL_9db9a24d_4_k_cu_a15dc7ff_318154cuda3std6ranges3__45__cpo9iter_moveE:
	.zero		1
	.type		_ZN40_INTERNAL_9db9a24d_4_k_cu_a15dc7ff_318154cuda3std3__45__cpo5beginE,@object
	.size		_ZN40_INTERNAL_9db9a24d_4_k_cu_a15dc7ff_318154cuda3std3__45__cpo5beginE,(_ZN40_INTERNAL_9db9a24d_4_k_cu_a15dc7ff_318154cuda3std3__442_GLOBAL__N__9db9a24d_4_k_cu_a15dc7ff_318156ignoreE - _ZN40_INTERNAL_9db9a24d_4_k_cu_a15dc7ff_318154cuda3std3__45__cpo5beginE)
_ZN40_INTERNAL_9db9a24d_4_k_cu_a15dc7ff_318154cuda3std3__45__cpo5beginE:
	.zero		1
	.type		_ZN40_INTERNAL_9db9a24d_4_k_cu_a15dc7ff_318154cuda3std3__442_GLOBAL__N__9db9a24d_4_k_cu_a15dc7ff_318156ignoreE,@object
	.size		_ZN40_INTERNAL_9db9a24d_4_k_cu_a15dc7ff_318154cuda3std3__442_GLOBAL__N__9db9a24d_4_k_cu_a15dc7ff_318156ignoreE,(_ZN40_INTERNAL_9db9a24d_4_k_cu_a15dc7ff_318154cute7productE - _ZN40_INTERNAL_9db9a24d_4_k_cu_a15dc7ff_318154cuda3std3__442_GLOBAL__N__9db9a24d_4_k_cu_a15dc7ff_318156ignoreE)
_ZN40_INTERNAL_9db9a24d_4_k_cu_a15dc7ff_318154cuda3std3__442_GLOBAL__N__9db9a24d_4_k_cu_a15dc7ff_318156ignoreE:
	.zero		1
	.type		_ZN40_INTERNAL_9db9a24d_4_k_cu_a15dc7ff_318154cute7productE,@object
	.size		_ZN40_INTERNAL_9db9a24d_4_k_cu_a15dc7ff_318154cute7productE,(_ZN40_INTERNAL_9db9a24d_4_k_cu_a15dc7ff_318154cuda3std3__45__cpo3endE - _ZN40_INTERNAL_9db9a24d_4_k_cu_a15dc7ff_318154cute7productE)
_ZN40_INTERNAL_9db9a24d_4_k_cu_a15dc7ff_318154cute7productE:
	.zero		1
	.type		_ZN40_INTERNAL_9db9a24d_4_k_cu_a15dc7ff_318154cuda3std3__45__cpo3endE,@object
	.size		_ZN40_INTERNAL_9db9a24d_4_k_cu_a15dc7ff_318154cuda3std3__45__cpo3endE,(_ZN40_INTERNAL_9db9a24d_4_k_cu_a15dc7ff_318154cuda3std3__419piecewise_constructE - _ZN40_INTERNAL_9db9a24d_4_k_cu_a15dc7ff_318154cuda3std3__45__cpo3endE)
_ZN40_INTERNAL_9db9a24d_4_k_cu_a15dc7ff_318154cuda3std3__45__cpo3endE:
	.zero		1
	.type		_ZN40_INTERNAL_9db9a24d_4_k_cu_a15dc7ff_318154cuda3std3__419piecewise_constructE,@object
	.size		_ZN40_INTERNAL_9db9a24d_4_k_cu_a15dc7ff_318154cuda3std3__419piecewise_constructE,(_ZN40_INTERNAL_9db9a24d_4_k_cu_a15dc7ff_318154cuda3std3__45__cpo4cendE - _ZN40_INTERNAL_9db9a24d_4_k_cu_a15dc7ff_318154cuda3std3__419piecewise_constructE)
_ZN40_INTERNAL_9db9a24d_4_k_cu_a15dc7ff_318154cuda3std3__419piecewise_constructE:
	.zero		1
	.type		_ZN40_INTERNAL_9db9a24d_4_k_cu_a15dc7ff_318154cuda3std3__45__cpo4cendE,@object
	.size		_ZN40_INTERNAL_9db9a24d_4_k_cu_a15dc7ff_318154cuda3std3__45__cpo4cendE,(_ZN40_INTERNAL_9db9a24d_4_k_cu_a15dc7ff_318154cuda3std6ranges3__45__cpo4swapE - _ZN40_INTERNAL_9db9a24d_4_k_cu_a15dc7ff_318154cuda3std3__45__cpo4cendE)
_ZN40_INTERNAL_9db9a24d_4_k_cu_a15dc7ff_318154cuda3std3__45__cpo4cendE:
	.zero		1
	.type		_ZN40_INTERNAL_9db9a24d_4_k_cu_a15dc7ff_318154cuda3std6ranges3__45__cpo4swapE,@object
	.size		_ZN40_INTERNAL_9db9a24d_4_k_cu_a15dc7ff_318154cuda3std6ranges3__45__cpo4swapE,(.L_9 - _ZN40_INTERNAL_9db9a24d_4_k_cu_a15dc7ff_318154cuda3std6ranges3__45__cpo4swapE)
_ZN40_INTERNAL_9db9a24d_4_k_cu_a15dc7ff_318154cuda3std6ranges3__45__cpo4swapE:
	.zero		1
.L_9:


//--------------------- .nv.constant0._ZN7cutlass13device_kernelINS_4gemm6kernel13GemmUniversalIN4cute5tupleIJiiiiEEENS1_10collective13CollectiveMmaINS1_35MainloopSm100TmaUmmaWarpSpecializedILi3ELi2ELi4ENS5_IJNS4_1CILi1EEESB_SB_EEEEENS5_IJNSA_ILi64EEENSA_ILi176EEENSA_ILi256EEEEEEaNS5_IJlSB_lEEEaSI_NS4_8TiledMMAINS4_8MMA_AtomIJNS4_15SM100_MMA_S8_SSIaaiLi64ELi176ELNS4_4UMMA5MajorE0ELSN_0ELNSM_8SaturateE0EEEEEENS4_6LayoutISC_NS5_IJNSA_ILi0EEESS_SS_EEEEENS5_IJNS4_10UnderscoreESV_SV_EEEEENS4_13SM90_TMA_LOADENS4_14ComposedLayoutINS4_7SwizzleILi3ELi4ELi3EEENS4_18smem_ptr_flag_bitsILi8EEENSR_INS5_IJNSA_ILi8EEENSA_ILi128EEEEEENS5_IJS15_SB_EEEEEEEvNS4_8identityESY_S19_vS1A_EENS_8epilogue10collective18CollectiveEpilogueINS1C_23Sm100TmaWarpSpecializedILi1ELi1ELi88ELb0ELb0EEEJSH_NS5_IJNSR_ISE_SB_EENSR_ISF_SB_EEEEEaSI_aSI_NS1C_6fusion15FusionCallbacksIS1G_NS1K_17LinearCombinationIaiaiLNS_15FloatRoundStyleE2EEESH_S1J_JEEENS4_5SM1004TMEM4LOAD25SM100_TMEM_LOAD_16dp32b8xESY_NSZ_INS10_ILi0ELi4ELi3EEES13_NSR_INS5_IJS14_NSA_ILi16EEEEEENS5_IJS1V_SB_EEEEEEENS4_39AutoVectorizingCopyWithAssumedAlignmentILi128EEENS4_14SM90_TMA_STOREES1Z_S21_S21_EEEvvEEEEvNT_6ParamsE --------------------------
	.section	.nv.constant0._ZN7cutlass13device_kernelINS_4gemm6kernel13GemmUniversalIN4cute5tupleIJiiiiEEENS1_10collective13CollectiveMmaINS1_35MainloopSm100TmaUmmaWarpSpecializedILi3ELi2ELi4ENS5_IJNS4_1CILi1EEESB_SB_EEEEENS5_IJNSA_ILi64EEENSA_ILi176EEENSA_ILi256EEEEEEaNS5_IJlSB_lEEEaSI_NS4_8TiledMMAINS4_8MMA_AtomIJNS4_15SM100_MMA_S8_SSIaaiLi64ELi176ELNS4_4UMMA5MajorE0ELSN_0ELNSM_8SaturateE0EEEEEENS4_6LayoutISC_NS5_IJNSA_ILi0EEESS_SS_EEEEENS5_IJNS4_10UnderscoreESV_SV_EEEEENS4_13SM90_TMA_LOADENS4_14ComposedLayoutINS4_7SwizzleILi3ELi4ELi3EEENS4_18smem_ptr_flag_bitsILi8EEENSR_INS5_IJNSA_ILi8EEENSA_ILi128EEEEEENS5_IJS15_SB_EEEEEEEvNS4_8identityESY_S19_vS1A_EENS_8epilogue10collective18CollectiveEpilogueINS1C_23Sm100TmaWarpSpecializedILi1ELi1ELi88ELb0ELb0EEEJSH_NS5_IJNSR_ISE_SB_EENSR_ISF_SB_EEEEEaSI_aSI_NS1C_6fusion15FusionCallbacksIS1G_NS1K_17LinearCombinationIaiaiLNS_15FloatRoundStyleE2EEESH_S1J_JEEENS4_5SM1004TMEM4LOAD25SM100_TMEM_LOAD_16dp32b8xESY_NSZ_INS10_ILi0ELi4ELi3EEES13_NSR_INS5_IJS14_NSA_ILi16EEEEEENS5_IJS1V_SB_EEEEEEENS4_39AutoVectorizingCopyWithAssumedAlignmentILi128EEENS4_14SM90_TMA_STOREES1Z_S21_S21_EEEvvEEEEvNT_6ParamsE,"a",@progbits
	.sectionflags	@""
	.align	4
.nv.constant0._ZN7cutlass13device_kernelINS_4gemm6kernel13GemmUniversalIN4cute5tupleIJiiiiEEENS1_10collective13CollectiveMmaINS1_35MainloopSm100TmaUmmaWarpSpecializedILi3ELi2ELi4ENS5_IJNS4_1CILi1EEESB_SB_EEEEENS5_IJNSA_ILi64EEENSA_ILi176EEENSA_ILi256EEEEEEaNS5_IJlSB_lEEEaSI_NS4_8TiledMMAINS4_8MMA_AtomIJNS4_15SM100_MMA_S8_SSIaaiLi64ELi176ELNS4_4UMMA5MajorE0ELSN_0ELNSM_8SaturateE0EEEEEENS4_6LayoutISC_NS5_IJNSA_ILi0EEESS_SS_EEEEENS5_IJNS4_10UnderscoreESV_SV_EEEEENS4_13SM90_TMA_LOADENS4_14ComposedLayoutINS4_7SwizzleILi3ELi4ELi3EEENS4_18smem_ptr_flag_bitsILi8EEENSR_INS5_IJNSA_ILi8EEENSA_ILi128EEEEEENS5_IJS15_SB_EEEEEEEvNS4_8identityESY_S19_vS1A_EENS_8epilogue10collective18CollectiveEpilogueINS1C_23Sm100TmaWarpSpecializedILi1ELi1ELi88ELb0ELb0EEEJSH_NS5_IJNSR_ISE_SB_EENSR_ISF_SB_EEEEEaSI_aSI_NS1C_6fusion15FusionCallbacksIS1G_NS1K_17LinearCombinationIaiaiLNS_15FloatRoundStyleE2EEESH_S1J_JEEENS4_5SM1004TMEM4LOAD25SM100_TMEM_LOAD_16dp32b8xESY_NSZ_INS10_ILi0ELi4ELi3EEES13_NSR_INS5_IJS14_NSA_ILi16EEEEEENS5_IJS1V_SB_EEEEEEENS4_39AutoVectorizingCopyWithAssumedAlignmentILi128EEENS4_14SM90_TMA_STOREES1Z_S21_S21_EEEvvEEEEvNT_6ParamsE:
	.zero		2944


//--------------------- SYMBOLS --------------------------

	.type		.nv.reservedSmem.offset0,@object
	.size		.nv.reservedSmem.offset0,0x4
	.type		.nv.reservedSmem.cap,@object
	.size		.nv.reservedSmem.cap,0x4
	.type		__assertfail,@function
